	.target	sm_90a

	.elftype	@"ET_EXEC"


//--------------------- .note.nv.tkinfo           --------------------------
	.section	.note.nv.tkinfo,"",@"SHT_NOTE"
	.sectionflags	@"SHF_NOTE_NV_TKINFO"
	.tkinfo
        /*0018*/ 	.word	0x00000002
        /*0030*/ 	.string	""
        /*0030*/ 	.string	"ptxas"
        /*0030*/ 	.string	"Cuda compilation tools, release 13.0, V13.0.88"
        /*0030*/ 	.string	"Build cuda_13.0.r13.0/compiler.36424714_0"
        /*0030*/ 	.string	"-arch sm_90a -m 64 "



//--------------------- .note.nv.cuinfo           --------------------------
	.section	.note.nv.cuinfo,"",@"SHT_NOTE"
	.sectionflags	@"SHF_NOTE_NV_CUINFO"
        /*0018*/ 	.short	0x0002
        /*001a*/ 	.short	0x005a
        /*001c*/ 	.short	0x0082
	.zero		2


//--------------------- .nv.info                  --------------------------
	.section	.nv.info,"",@"SHT_CUDA_INFO"
	.align	4


	//----- nvinfo : EIATTR_REGCOUNT
	.align		4
        /*0000*/ 	.byte	0x04, 0x2f
        /*0002*/ 	.short	(.L_12 - .L_11)
	.align		4
.L_11:
        /*0004*/ 	.word	index@(_ZN7cutlass13device_kernelINS_4conv6kernel13ConvUniversalINS1_16ConvProblemShapeILNS1_8OperatorE1ELi2EEENS1_10collective14CollectiveConvINS1_46MainloopSm90TmaGmmaWarpSpecializedImplicitGemmILS5_1ELi9ELi2EN4cute5tupleIJNSA_1CILi1EEESD_SD_EEENS1_36KernelImplicitTmaWarpSpecializedSm90ELi1EEENSB_IJNSC_ILi256EEENSC_ILi128EEENSB_IJNSC_ILi32EEEEEEEEENS_10bfloat16_tESM_NSA_8TiledMMAINSA_8MMA_AtomIJNSA_4SM904GMMA28MMA_64x128x16_F32BF16BF16_SSILNSQ_5MajorE0ELSS_1ELNSQ_7ScaleInE1ELST_1EEEEEENSA_6LayoutISE_NSB_IJNSC_ILi0EEESX_SX_EEEEENSB_IJNSA_10UnderscoreES10_S10_EEEEENS7_6detail26Sm90ImplicitGemmTileTraitsINSA_20SM90_TMA_LOAD_IM2COLENSA_14ComposedLayoutINSA_7SwizzleILi2ELi4ELi3EEENSA_18smem_ptr_flag_bitsILi16EEENSW_INSB_IJNSB_IJNSC_ILi8EEESJ_EEENSB_IJSJ_SD_EEENSB_IJSD_NSC_ILi9EEEEEEEEENSB_IJNSB_IJSJ_SH_EEENSB_IJSD_SX_EEENSB_IJSX_NSC_ILi8192EEEEEEEEEEEEEvEENS14_INSA_13SM90_TMA_LOADENS16_INS17_ILi3ELi4ELi3EEES1A_NSW_INSB_IJNSB_IJNSC_ILi64EEENSC_ILi2EEEEEENSB_IJS1B_NSC_ILi4EEEEEES1F_EEENSB_IJNSB_IJSD_NSC_ILi2048EEEEEENSB_IJS1R_NSC_ILi512EEEEEENSB_IJSX_NSC_ILi4096EEEEEEEEEEEEEvEEEENS_8epilogue10collective6detail29Sm90TmaWarpSpecializedAdapterINS29_15DefaultEpilogueISM_NSB_IJNSB_IJlllEEESD_SX_EEES2E_NS28_6thread17LinearCombinationISM_Li1EffLNS2F_9ScaleType4KindE0ELNS_15FloatRoundStyleE2ESM_EENS_4gemm15EpilogueDefaultEEEEEvvEEEEvNT_6ParamsE)
        /*0008*/ 	.word	0x000000ff


	//----- nvinfo : EIATTR_FRAME_SIZE
	.align		4
.L_12:
        /*000c*/ 	.byte	0x04, 0x11
        /*000e*/ 	.short	(.L_14 - .L_13)
	.align		4
.L_13:
        /*0010*/ 	.word	index@(_ZN7cutlass13device_kernelINS_4conv6kernel13ConvUniversalINS1_16ConvProblemShapeILNS1_8OperatorE1ELi2EEENS1_10collective14CollectiveConvINS1_46MainloopSm90TmaGmmaWarpSpecializedImplicitGemmILS5_1ELi9ELi2EN4cute5tupleIJNSA_1CILi1EEESD_SD_EEENS1_36KernelImplicitTmaWarpSpecializedSm90ELi1EEENSB_IJNSC_ILi256EEENSC_ILi128EEENSB_IJNSC_ILi32EEEEEEEEENS_10bfloat16_tESM_NSA_8TiledMMAINSA_8MMA_AtomIJNSA_4SM904GMMA28MMA_64x128x16_F32BF16BF16_SSILNSQ_5MajorE0ELSS_1ELNSQ_7ScaleInE1ELST_1EEEEEENSA_6LayoutISE_NSB_IJNSC_ILi0EEESX_SX_EEEEENSB_IJNSA_10UnderscoreES10_S10_EEEEENS7_6detail26Sm90ImplicitGemmTileTraitsINSA_20SM90_TMA_LOAD_IM2COLENSA_14ComposedLayoutINSA_7SwizzleILi2ELi4ELi3EEENSA_18smem_ptr_flag_bitsILi16EEENSW_INSB_IJNSB_IJNSC_ILi8EEESJ_EEENSB_IJSJ_SD_EEENSB_IJSD_NSC_ILi9EEEEEEEEENSB_IJNSB_IJSJ_SH_EEENSB_IJSD_SX_EEENSB_IJSX_NSC_ILi8192EEEEEEEEEEEEEvEENS14_INSA_13SM90_TMA_LOADENS16_INS17_ILi3ELi4ELi3EEES1A_NSW_INSB_IJNSB_IJNSC_ILi64EEENSC_ILi2EEEEEENSB_IJS1B_NSC_ILi4EEEEEES1F_EEENSB_IJNSB_IJSD_NSC_ILi2048EEEEEENSB_IJS1R_NSC_ILi512EEEEEENSB_IJSX_NSC_ILi4096EEEEEEEEEEEEEvEEEENS_8epilogue10collective6detail29Sm90TmaWarpSpecializedAdapterINS29_15DefaultEpilogueISM_NSB_IJNSB_IJlllEEESD_SX_EEES2E_NS28_6thread17LinearCombinationISM_Li1EffLNS2F_9ScaleType4KindE0ELNS_15FloatRoundStyleE2ESM_EENS_4gemm15EpilogueDefaultEEEEEvvEEEEvNT_6ParamsE)
        /*0014*/ 	.word	0x00000270


	//----- nvinfo : EIATTR_MIN_STACK_SIZE
	.align		4
.L_14:
        /*0018*/ 	.byte	0x04, 0x12
        /*001a*/ 	.short	(.L_16 - .L_15)
	.align		4
.L_15:
        /*001c*/ 	.word	index@(_ZN7cutlass13device_kernelINS_4conv6kernel13ConvUniversalINS1_16ConvProblemShapeILNS1_8OperatorE1ELi2EEENS1_10collective14CollectiveConvINS1_46MainloopSm90TmaGmmaWarpSpecializedImplicitGemmILS5_1ELi9ELi2EN4cute5tupleIJNSA_1CILi1EEESD_SD_EEENS1_36KernelImplicitTmaWarpSpecializedSm90ELi1EEENSB_IJNSC_ILi256EEENSC_ILi128EEENSB_IJNSC_ILi32EEEEEEEEENS_10bfloat16_tESM_NSA_8TiledMMAINSA_8MMA_AtomIJNSA_4SM904GMMA28MMA_64x128x16_F32BF16BF16_SSILNSQ_5MajorE0ELSS_1ELNSQ_7ScaleInE1ELST_1EEEEEENSA_6LayoutISE_NSB_IJNSC_ILi0EEESX_SX_EEEEENSB_IJNSA_10UnderscoreES10_S10_EEEEENS7_6detail26Sm90ImplicitGemmTileTraitsINSA_20SM90_TMA_LOAD_IM2COLENSA_14ComposedLayoutINSA_7SwizzleILi2ELi4ELi3EEENSA_18smem_ptr_flag_bitsILi16EEENSW_INSB_IJNSB_IJNSC_ILi8EEESJ_EEENSB_IJSJ_SD_EEENSB_IJSD_NSC_ILi9EEEEEEEEENSB_IJNSB_IJSJ_SH_EEENSB_IJSD_SX_EEENSB_IJSX_NSC_ILi8192EEEEEEEEEEEEEvEENS14_INSA_13SM90_TMA_LOADENS16_INS17_ILi3ELi4ELi3EEES1A_NSW_INSB_IJNSB_IJNSC_ILi64EEENSC_ILi2EEEEEENSB_IJS1B_NSC_ILi4EEEEEES1F_EEENSB_IJNSB_IJSD_NSC_ILi2048EEEEEENSB_IJS1R_NSC_ILi512EEEEEENSB_IJSX_NSC_ILi4096EEEEEEEEEEEEEvEEEENS_8epilogue10collective6detail29Sm90TmaWarpSpecializedAdapterINS29_15DefaultEpilogueISM_NSB_IJNSB_IJlllEEESD_SX_EEES2E_NS28_6thread17LinearCombinationISM_Li1EffLNS2F_9ScaleType4KindE0ELNS_15FloatRoundStyleE2ESM_EENS_4gemm15EpilogueDefaultEEEEEvvEEEEvNT_6ParamsE)
        /*0020*/ 	.word	0x00000270
.L_16:


//--------------------- .nv.compat                --------------------------
	.section	.nv.compat,"",@"SHT_CUDA_COMPAT_INFO"
	.align	4
        /*0000*/ 	.byte	0x02, 0x09, 0x01, 0x00, 0x02, 0x02, 0x04, 0x00, 0x02, 0x05, 0x05, 0x00, 0x03, 0x07, 0x01, 0x01
        /*0010*/ 	.byte	0x02, 0x03, 0x01, 0x00, 0x02, 0x06, 0x01, 0x00, 0x04, 0x0b, 0x08, 0x00, 0x00, 0x00, 0x00, 0x00
        /*0020*/ 	.byte	0x00, 0x00, 0x00, 0x00


//--------------------- .nv.info._ZN7cutlass13device_kernelINS_4conv6kernel13ConvUniversalINS1_16ConvProblemShapeILNS1_8OperatorE1ELi2EEENS1_10collective14CollectiveConvINS1_46MainloopSm90TmaGmmaWarpSpecializedImplicitGemmILS5_1ELi9ELi2EN4cute5tupleIJNSA_1CILi1EEESD_SD_EEENS1_36KernelImplicitTmaWarpSpecializedSm90ELi1EEENSB_IJNSC_ILi256EEENSC_ILi128EEENSB_IJNSC_ILi32EEEEEEEEENS_10bfloat16_tESM_NSA_8TiledMMAINSA_8MMA_AtomIJNSA_4SM904GMMA28MMA_64x128x16_F32BF16BF16_SSILNSQ_5MajorE0ELSS_1ELNSQ_7ScaleInE1ELST_1EEEEEENSA_6LayoutISE_NSB_IJNSC_ILi0EEESX_SX_EEEEENSB_IJNSA_10UnderscoreES10_S10_EEEEENS7_6detail26Sm90ImplicitGemmTileTraitsINSA_20SM90_TMA_LOAD_IM2COLENSA_14ComposedLayoutINSA_7SwizzleILi2ELi4ELi3EEENSA_18smem_ptr_flag_bitsILi16EEENSW_INSB_IJNSB_IJNSC_ILi8EEESJ_EEENSB_IJSJ_SD_EEENSB_IJSD_NSC_ILi9EEEEEEEEENSB_IJNSB_IJSJ_SH_EEENSB_IJSD_SX_EEENSB_IJSX_NSC_ILi8192EEEEEEEEEEEEEvEENS14_INSA_13SM90_TMA_LOADENS16_INS17_ILi3ELi4ELi3EEES1A_NSW_INSB_IJNSB_IJNSC_ILi64EEENSC_ILi2EEEEEENSB_IJS1B_NSC_ILi4EEEEEES1F_EEENSB_IJNSB_IJSD_NSC_ILi2048EEEEEENSB_IJS1R_NSC_ILi512EEEEEENSB_IJSX_NSC_ILi4096EEEEEEEEEEEEEvEEEENS_8epilogue10collective6detail29Sm90TmaWarpSpecializedAdapterINS29_15DefaultEpilogueISM_NSB_IJNSB_IJlllEEESD_SX_EEES2E_NS28_6thread17LinearCombinationISM_Li1EffLNS2F_9ScaleType4KindE0ELNS_15FloatRoundStyleE2ESM_EENS_4gemm15EpilogueDefaultEEEEEvvEEEEvNT_6ParamsE --------------------------
	.section	.nv.info._ZN7cutlass13device_kernelINS_4conv6kernel13ConvUniversalINS1_16ConvProblemShapeILNS1_8OperatorE1ELi2EEENS1_10collective14CollectiveConvINS1_46MainloopSm90TmaGmmaWarpSpecializedImplicitGemmILS5_1ELi9ELi2EN4cute5tupleIJNSA_1CILi1EEESD_SD_EEENS1_36KernelImplicitTmaWarpSpecializedSm90ELi1EEENSB_IJNSC_ILi256EEENSC_ILi128EEENSB_IJNSC_ILi32EEEEEEEEENS_10bfloat16_tESM_NSA_8TiledMMAINSA_8MMA_AtomIJNSA_4SM904GMMA28MMA_64x128x16_F32BF16BF16_SSILNSQ_5MajorE0ELSS_1ELNSQ_7ScaleInE1ELST_1EEEEEENSA_6LayoutISE_NSB_IJNSC_ILi0EEESX_SX_EEEEENSB_IJNSA_10UnderscoreES10_S10_EEEEENS7_6detail26Sm90ImplicitGemmTileTraitsINSA_20SM90_TMA_LOAD_IM2COLENSA_14ComposedLayoutINSA_7SwizzleILi2ELi4ELi3EEENSA_18smem_ptr_flag_bitsILi16EEENSW_INSB_IJNSB_IJNSC_ILi8EEESJ_EEENSB_IJSJ_SD_EEENSB_IJSD_NSC_ILi9EEEEEEEEENSB_IJNSB_IJSJ_SH_EEENSB_IJSD_SX_EEENSB_IJSX_NSC_ILi8192EEEEEEEEEEEEEvEENS14_INSA_13SM90_TMA_LOADENS16_INS17_ILi3ELi4ELi3EEES1A_NSW_INSB_IJNSB_IJNSC_ILi64EEENSC_ILi2EEEEEENSB_IJS1B_NSC_ILi4EEEEEES1F_EEENSB_IJNSB_IJSD_NSC_ILi2048EEEEEENSB_IJS1R_NSC_ILi512EEEEEENSB_IJSX_NSC_ILi4096EEEEEEEEEEEEEvEEEENS_8epilogue10collective6detail29Sm90TmaWarpSpecializedAdapterINS29_15DefaultEpilogueISM_NSB_IJNSB_IJlllEEESD_SX_EEES2E_NS28_6thread17LinearCombinationISM_Li1EffLNS2F_9ScaleType4KindE0ELNS_15FloatRoundStyleE2ESM_EENS_4gemm15EpilogueDefaultEEEEEvvEEEEvNT_6ParamsE,"",@"SHT_CUDA_INFO"
	.sectionflags	@""
	.align	4


	//----- nvinfo : EIATTR_CUDA_API_VERSION
	.align		4
        /*0000*/ 	.byte	0x04, 0x37
        /*0002*/ 	.short	(.L_18 - .L_17)
.L_17:
        /*0004*/ 	.word	0x00000082


	//----- nvinfo : EIATTR_KPARAM_INFO
	.align		4
.L_18:
        /*0008*/ 	.byte	0x04, 0x17
        /*000a*/ 	.short	(.L_20 - .L_19)
.L_19:
        /*000c*/ 	.word	0x00000000
        /*0010*/ 	.short	0x0000
        /*0012*/ 	.short	0x0070
        /*0014*/ 	.byte	0x00, 0xf0, 0x01, 0x0e


	//----- nvinfo : EIATTR_SPARSE_MMA_MASK
	.align		4
.L_20:
        /*0018*/ 	.byte	0x03, 0x50
        /*001a*/ 	.short	0x0000


	//----- nvinfo : EIATTR_MAXREG_COUNT
	.align		4
        /*001c*/ 	.byte	0x03, 0x1b
        /*001e*/ 	.short	0x00ff


	//----- nvinfo : EIATTR_NUM_BARRIERS
	.align		4
        /*0020*/ 	.byte	0x02, 0x4c
        /*0022*/ 	.byte	0x01
	.zero		1


	//----- nvinfo : EIATTR_ANNOTATIONS
	.align		4
        /*0024*/ 	.byte	0x04, 0x55
        /*0026*/ 	.short	(.L_22 - .L_21)


	//   ....[0]....
.L_21:
        /*0028*/ 	.word	0x00000001
        /*002c*/ 	.byte	0x30, 0x08, 0x00, 0x00, 0x01, 0x00, 0x00, 0x00, 0x70, 0x08, 0x00, 0x00, 0x01, 0x00, 0x00, 0x00
        /* <DEDUP_REMOVED lines=208> */
        /*0d3c*/ 	.byte	0xf0, 0xfa, 0x00, 0x00


	//----- nvinfo : EIATTR_MERCURY_ISA_VERSION
	.align		4
.L_22:
        /*0d40*/ 	.byte	0x03, 0x5f
        /*0d42*/ 	.short	0x0101


	//----- nvinfo : EIATTR_COOP_GROUP_MASK_REGIDS
	.align		4
        /*0d44*/ 	.byte	0x04, 0x29
        /*0d46*/ 	.short	(.L_24 - .L_23)


	//   ....[0]....
.L_23:
        /*0d48*/ 	.word	0xffffffff


	//   ....[1]....
        /*0d4c*/ 	.word	0xffffffff


	//   ....[2]....
        /*0d50*/ 	.word	0xffffffff


	//----- nvinfo : EIATTR_COOP_GROUP_INSTR_OFFSETS
	.align		4
.L_24:
        /*0d54*/ 	.byte	0x04, 0x28
        /*0d56*/ 	.short	(.L_26 - .L_25)


	//   ....[0]....
.L_25:
        /*0d58*/ 	.word	0x00000060


	//   ....[1]....
        /*0d5c*/ 	.word	0x00000090


	//   ....[2]....
        /*0d60*/ 	.word	0x00000190


	//----- nvinfo : EIATTR_MBARRIER_INSTR_OFFSETS
	.align		4
.L_26:
        /*0d64*/ 	.byte	0x04, 0x39
        /*0d66*/ 	.short	(.L_28 - .L_27)


	//   ....[0]....
.L_27:
        /*0d68*/ 	.word	0x00000300
        /*0d6c*/ 	.word	0x000000ff
        /*0d70*/ 	.word	0x00036000
        /*0d74*/ 	.short	0x0100
        /*0d76*/ 	.byte	0x0a
	.zero		1


	//   ....[1]....
        /*0d78*/ 	.word	0x00000310
        /*0d7c*/ 	.word	0x000000ff
        /*0d80*/ 	.word	0x00036048
        /*0d84*/ 	.short	0x0100
        /*0d86*/ 	.byte	0x0a
	.zero		1


	//   ....[2]....
        /*0d88*/ 	.word	0x00000320
        /*0d8c*/ 	.word	0x000000ff
        /*0d90*/ 	.word	0x00036008
        /*0d94*/ 	.short	0x0100
        /*0d96*/ 	.byte	0x0a
	.zero		1


	//   ....[3]....
        /*0d98*/ 	.word	0x00000330
        /*0d9c*/ 	.word	0x000000ff
        /*0da0*/ 	.word	0x00036050
        /*0da4*/ 	.short	0x0100
        /*0da6*/ 	.byte	0x0a
	.zero		1


	//   ....[4]....
        /*0da8*/ 	.word	0x00000340
        /*0dac*/ 	.word	0x000000ff
        /*0db0*/ 	.word	0x00036010
        /*0db4*/ 	.short	0x0100
        /*0db6*/ 	.byte	0x0a
	.zero		1


	//   ....[5]....
        /*0db8*/ 	.word	0x00000350
        /*0dbc*/ 	.word	0x000000ff
        /*0dc0*/ 	.word	0x00036058
        /*0dc4*/ 	.short	0x0100
        /*0dc6*/ 	.byte	0x0a
	.zero		1


	//   ....[6]....
        /*0dc8*/ 	.word	0x00000360
        /*0dcc*/ 	.word	0x000000ff
        /*0dd0*/ 	.word	0x00036018
        /*0dd4*/ 	.short	0x0100
        /*0dd6*/ 	.byte	0x0a
	.zero		1


	//   ....[7]....
        /*0dd8*/ 	.word	0x00000370
        /*0ddc*/ 	.word	0x000000ff
        /*0de0*/ 	.word	0x00036060
        /*0de4*/ 	.short	0x0100
        /*0de6*/ 	.byte	0x0a
	.zero		1


	//   ....[8]....
        /*0de8*/ 	.word	0x00000380
        /*0dec*/ 	.word	0x000000ff
        /*0df0*/ 	.word	0x00036020
        /*0df4*/ 	.short	0x0100
        /*0df6*/ 	.byte	0x0a
	.zero		1


	//   ....[9]....
        /*0df8*/ 	.word	0x00000390
        /*0dfc*/ 	.word	0x000000ff
        /*0e00*/ 	.word	0x00036068
        /*0e04*/ 	.short	0x0100
        /*0e06*/ 	.byte	0x0a
	.zero		1


	//   ....[10]....
        /*0e08*/ 	.word	0x000003a0
        /*0e0c*/ 	.word	0x000000ff
        /*0e10*/ 	.word	0x00036028
        /*0e14*/ 	.short	0x0100
        /*0e16*/ 	.byte	0x0a
	.zero		1


	//   ....[11]....
        /*0e18*/ 	.word	0x000003b0
        /*0e1c*/ 	.word	0x000000ff
        /*0e20*/ 	.word	0x00036070
        /*0e24*/ 	.short	0x0100
        /*0e26*/ 	.byte	0x0a
	.zero		1


	//   ....[12]....
        /*0e28*/ 	.word	0x000003c0
        /*0e2c*/ 	.word	0x000000ff
        /*0e30*/ 	.word	0x00036030
        /*0e34*/ 	.short	0x0100
        /*0e36*/ 	.byte	0x0a
	.zero		1


	//   ....[13]....
        /*0e38*/ 	.word	0x000003d0
        /*0e3c*/ 	.word	0x000000ff
        /*0e40*/ 	.word	0x00036078
        /*0e44*/ 	.short	0x0100
        /*0e46*/ 	.byte	0x0a
	.zero		1


	//   ....[14]....
        /*0e48*/ 	.word	0x000003e0
        /*0e4c*/ 	.word	0x000000ff
        /*0e50*/ 	.word	0x00036038
        /*0e54*/ 	.short	0x0100
        /*0e56*/ 	.byte	0x0a
	.zero		1


	//   ....[15]....
        /*0e58*/ 	.word	0x000003f0
        /*0e5c*/ 	.word	0x000000ff
        /*0e60*/ 	.word	0x00036080
        /*0e64*/ 	.short	0x0100
        /*0e66*/ 	.byte	0x0a
	.zero		1


	//   ....[16]....
        /*0e68*/ 	.word	0x00000400
        /*0e6c*/ 	.word	0x000000ff
        /*0e70*/ 	.word	0x00036040
        /*0e74*/ 	.short	0x0100
        /*0e76*/ 	.byte	0x0a
	.zero		1


	//   ....[17]....
        /*0e78*/ 	.word	0x00000410
        /*0e7c*/ 	.word	0x000000ff
        /*0e80*/ 	.word	0x00036088
        /*0e84*/ 	.short	0x0100
        /*0e86*/ 	.byte	0x0a
	.zero		1


	//   ....[18]....
        /*0e88*/ 	.word	0x00001310
        /*0e8c*/ 	.word	0x00000003
        /*0e90*/ 	.word	0x00036000
        /*0e94*/ 	.short	0x010a
        /*0e96*/ 	.byte	0x3f
	.zero		1


	//   ....[19]....
        /*0e98*/ 	.word	0x000023a0
        /*0e9c*/ 	.word	0x00000000
        /*0ea0*/ 	.word	0x00036000
        /*0ea4*/ 	.short	0x010a
        /*0ea6*/ 	.byte	0x3f
	.zero		1


	//   ....[20]....
        /*0ea8*/ 	.word	0x00003830
        /*0eac*/ 	.word	0x000000ff
        /*0eb0*/ 	.word	0x00000000
        /*0eb4*/ 	.short	0x0101
        /*0eb6*/ 	.byte	0x0c
	.zero		1


	//   ....[21]....
        /*0eb8*/ 	.word	0x00003a30
        /*0ebc*/ 	.word	0x000000ff
        /*0ec0*/ 	.word	0x00000000
        /*0ec4*/ 	.short	0x0101
        /*0ec6*/ 	.byte	0x04
	.zero		1


	//   ....[22]....
        /*0ec8*/ 	.word	0x00013b80
        /*0ecc*/ 	.word	0x0000000b
        /*0ed0*/ 	.word	0x00036048
        /*0ed4*/ 	.short	0x010a
        /*0ed6*/ 	.byte	0x3f
	.zero		1


	//   ....[23]....
        /*0ed8*/ 	.word	0x000142e0
        /*0edc*/ 	.word	0x00000003
        /*0ee0*/ 	.word	0x00000000
        /*0ee4*/ 	.short	0x010a
        /*0ee6*/ 	.byte	0x3f
	.zero		1


	//   ....[24]....
        /*0ee8*/ 	.word	0x000143a0
        /*0eec*/ 	.word	0x00000003
        /*0ef0*/ 	.word	0x00000000
        /*0ef4*/ 	.short	0x010a
        /*0ef6*/ 	.byte	0x3f
	.zero		1


	//   ....[25]....
        /*0ef8*/ 	.word	0x00014460
        /*0efc*/ 	.word	0x00000003
        /*0f00*/ 	.word	0x00000000
        /*0f04*/ 	.short	0x010a
        /*0f06*/ 	.byte	0x3f
	.zero		1


	//   ....[26]....
        /*0f08*/ 	.word	0x00014520
        /*0f0c*/ 	.word	0x00000003
        /*0f10*/ 	.word	0x00000000
        /*0f14*/ 	.short	0x010a
        /*0f16*/ 	.byte	0x3f
	.zero		1


	//   ....[27]....
        /*0f18*/ 	.word	0x000145e0
        /*0f1c*/ 	.word	0x00000003
        /*0f20*/ 	.word	0x00000000
        /*0f24*/ 	.short	0x010a
        /*0f26*/ 	.byte	0x3f
	.zero		1


	//   ....[28]....
        /*0f28*/ 	.word	0x000146a0
        /*0f2c*/ 	.word	0x00000003
        /*0f30*/ 	.word	0x00000000
        /*0f34*/ 	.short	0x010a
        /*0f36*/ 	.byte	0x3f
	.zero		1


	//   ....[29]....
        /*0f38*/ 	.word	0x00014760
        /*0f3c*/ 	.word	0x00000003
        /*0f40*/ 	.word	0x00000000
        /*0f44*/ 	.short	0x010a
        /*0f46*/ 	.byte	0x3f
	.zero		1


	//   ....[30]....
        /*0f48*/ 	.word	0x00014820
        /*0f4c*/ 	.word	0x00000003
        /*0f50*/ 	.word	0x00000000
        /*0f54*/ 	.short	0x010a
        /*0f56*/ 	.byte	0x3f
	.zero		1


	//   ....[31]....
        /*0f58*/ 	.word	0x000148e0
        /*0f5c*/ 	.word	0x00000003
        /*0f60*/ 	.word	0x00000000
        /*0f64*/ 	.short	0x010a
        /*0f66*/ 	.byte	0x3f
	.zero		1


	//----- nvinfo : EIATTR_NUM_MBARRIERS
	.align		4
.L_28:
        /*0f68*/ 	.byte	0x03, 0x38
        /*0f6a*/ 	.short	0x0012


	//----- nvinfo : EIATTR_EXIT_INSTR_OFFSETS
	.align		4
        /*0f6c*/ 	.byte	0x04, 0x1c
        /*0f6e*/ 	.short	(.L_30 - .L_29)


	//   ....[0]....
.L_29:
        /*0f70*/ 	.word	0x00000820


	//   ....[1]....
        /*0f74*/ 	.word	0x00003c20


	//   ....[2]....
        /*0f78*/ 	.word	0x0000ef90


	//   ....[3]....
        /*0f7c*/ 	.word	0x0000efd0


	//   ....[4]....
        /*0f80*/ 	.word	0x00013920


	//   ....[5]....
        /*0f84*/ 	.word	0x00013960


	//   ....[6]....
        /*0f88*/ 	.word	0x00013980


	//   ....[7]....
        /*0f8c*/ 	.word	0x000141e0


	//   ....[8]....
        /*0f90*/ 	.word	0x00014910


	//----- nvinfo : EIATTR_MAX_THREADS
	.align		4
.L_30:
        /*0f94*/ 	.byte	0x04, 0x05
        /*0f96*/ 	.short	(.L_32 - .L_31)
.L_31:
        /*0f98*/ 	.word	0x00000100
        /*0f9c*/ 	.word	0x00000001
        /*0fa0*/ 	.word	0x00000001


	//----- nvinfo : EIATTR_CRS_STACK_SIZE
	.align		4
.L_32:
        /*0fa4*/ 	.byte	0x04, 0x1e
        /*0fa6*/ 	.short	(.L_34 - .L_33)
.L_33:
        /*0fa8*/ 	.word	0x00000000


	//----- nvinfo : EIATTR_CBANK_PARAM_SIZE
	.align		4
.L_34:
        /*0fac*/ 	.byte	0x03, 0x19
        /*0fae*/ 	.short	0x03f0


	//----- nvinfo : EIATTR_PARAM_CBANK
	.align		4
        /*0fb0*/ 	.byte	0x04, 0x0a
        /*0fb2*/ 	.short	(.L_36 - .L_35)
	.align		4
.L_35:
        /*0fb4*/ 	.word	index@(.nv.constant0._ZN7cutlass13device_kernelINS_4conv6kernel13ConvUniversalINS1_16ConvProblemShapeILNS1_8OperatorE1ELi2EEENS1_10collective14CollectiveConvINS1_46MainloopSm90TmaGmmaWarpSpecializedImplicitGemmILS5_1ELi9ELi2EN4cute5tupleIJNSA_1CILi1EEESD_SD_EEENS1_36KernelImplicitTmaWarpSpecializedSm90ELi1EEENSB_IJNSC_ILi256EEENSC_ILi128EEENSB_IJNSC_ILi32EEEEEEEEENS_10bfloat16_tESM_NSA_8TiledMMAINSA_8MMA_AtomIJNSA_4SM904GMMA28MMA_64x128x16_F32BF16BF16_SSILNSQ_5MajorE0ELSS_1ELNSQ_7ScaleInE1ELST_1EEEEEENSA_6LayoutISE_NSB_IJNSC_ILi0EEESX_SX_EEEEENSB_IJNSA_10UnderscoreES10_S10_EEEEENS7_6detail26Sm90ImplicitGemmTileTraitsINSA_20SM90_TMA_LOAD_IM2COLENSA_14ComposedLayoutINSA_7SwizzleILi2ELi4ELi3EEENSA_18smem_ptr_flag_bitsILi16EEENSW_INSB_IJNSB_IJNSC_ILi8EEESJ_EEENSB_IJSJ_SD_EEENSB_IJSD_NSC_ILi9EEEEEEEEENSB_IJNSB_IJSJ_SH_EEENSB_IJSD_SX_EEENSB_IJSX_NSC_ILi8192EEEEEEEEEEEEEvEENS14_INSA_13SM90_TMA_LOADENS16_INS17_ILi3ELi4ELi3EEES1A_NSW_INSB_IJNSB_IJNSC_ILi64EEENSC_ILi2EEEEEENSB_IJS1B_NSC_ILi4EEEEEES1F_EEENSB_IJNSB_IJSD_NSC_ILi2048EEEEEENSB_IJS1R_NSC_ILi512EEEEEENSB_IJSX_NSC_ILi4096EEEEEEEEEEEEEvEEEENS_8epilogue10collective6detail29Sm90TmaWarpSpecializedAdapterINS29_15DefaultEpilogueISM_NSB_IJNSB_IJlllEEESD_SX_EEES2E_NS28_6thread17LinearCombinationISM_Li1EffLNS2F_9ScaleType4KindE0ELNS_15FloatRoundStyleE2ESM_EENS_4gemm15EpilogueDefaultEEEEEvvEEEEvNT_6ParamsE)
        /*0fb8*/ 	.short	0x0210
        /*0fba*/ 	.short	0x03f0


	//----- nvinfo : EIATTR_SW_WAR
	.align		4
.L_36:
        /*0fbc*/ 	.byte	0x04, 0x36
        /*0fbe*/ 	.short	(.L_38 - .L_37)
.L_37:
        /*0fc0*/ 	.word	0x00000008
.L_38:


//--------------------- .nv.callgraph             --------------------------
	.section	.nv.callgraph,"",@"SHT_CUDA_CALLGRAPH"
	.align	4
	.sectionentsize	8
	.align		4
        /*0000*/ 	.word	0x00000000
	.align		4
        /*0004*/ 	.word	0xffffffff
	.align		4
        /*0008*/ 	.word	0x00000000
	.align		4
        /*000c*/ 	.word	0xfffffffe
	.align		4
        /*0010*/ 	.word	0x00000000
	.align		4
        /*0014*/ 	.word	0xfffffffd
	.align		4
        /*0018*/ 	.word	0x00000000
	.align		4
        /*001c*/ 	.word	0xfffffffc


//--------------------- .nv.constant4             --------------------------
	.section	.nv.constant4,"a",@progbits
	.align	8
	.align		8
.nv.constant4:
        /*0000*/ 	.dword	_ZN39_INTERNAL_7aeff71f_4_k_cu_ec609688_34384cuda3std3__45__cpo5beginE
	.align		8
        /*0008*/ 	.dword	_ZN39_INTERNAL_7aeff71f_4_k_cu_ec609688_34384cuda3std3__45__cpo3endE
	.align		8
        /*0010*/ 	.dword	_ZN39_INTERNAL_7aeff71f_4_k_cu_ec609688_34384cuda3std3__45__cpo6cbeginE
	.align		8
        /*0018*/ 	.dword	_ZN39_INTERNAL_7aeff71f_4_k_cu_ec609688_34384cuda3std3__45__cpo4cendE
	.align		8
        /*0020*/ 	.dword	_ZN39_INTERNAL_7aeff71f_4_k_cu_ec609688_34384cuda3std3__441_GLOBAL__N__7aeff71f_4_k_cu_ec609688_34386ignoreE
	.align		8
        /*0028*/ 	.dword	_ZN39_INTERNAL_7aeff71f_4_k_cu_ec609688_34384cuda3std3__419piecewise_constructE
	.align		8
        /*0030*/ 	.dword	_ZN39_INTERNAL_7aeff71f_4_k_cu_ec609688_34384cuda3std3__48in_placeE
	.align		8
        /*0038*/ 	.dword	_ZN39_INTERNAL_7aeff71f_4_k_cu_ec609688_34384cuda3std6ranges3__45__cpo4swapE
	.align		8
        /*0040*/ 	.dword	_ZN39_INTERNAL_7aeff71f_4_k_cu_ec609688_34384cuda3std6ranges3__45__cpo9iter_moveE
	.align		8
        /*0048*/ 	.dword	_ZN39_INTERNAL_7aeff71f_4_k_cu_ec609688_34384cute7productE
	.align		8
        /*0050*/ 	.dword	_ZN39_INTERNAL_7aeff71f_4_k_cu_ec609688_34384cute1_E


//--------------------- .text._ZN7cutlass13device_kernelINS_4conv6kernel13ConvUniversalINS1_16ConvProblemShapeILNS1_8OperatorE1ELi2EEENS1_10collective14CollectiveConvINS1_46MainloopSm90TmaGmmaWarpSpecializedImplicitGemmILS5_1ELi9ELi2EN4cute5tupleIJNSA_1CILi1EEESD_SD_EEENS1_36KernelImplicitTmaWarpSpecializedSm90ELi1EEENSB_IJNSC_ILi256EEENSC_ILi128EEENSB_IJNSC_ILi32EEEEEEEEENS_10bfloat16_tESM_NSA_8TiledMMAINSA_8MMA_AtomIJNSA_4SM904GMMA28MMA_64x128x16_F32BF16BF16_SSILNSQ_5MajorE0ELSS_1ELNSQ_7ScaleInE1ELST_1EEEEEENSA_6LayoutISE_NSB_IJNSC_ILi0EEESX_SX_EEEEENSB_IJNSA_10UnderscoreES10_S10_EEEEENS7_6detail26Sm90ImplicitGemmTileTraitsINSA_20SM90_TMA_LOAD_IM2COLENSA_14ComposedLayoutINSA_7SwizzleILi2ELi4ELi3EEENSA_18smem_ptr_flag_bitsILi16EEENSW_INSB_IJNSB_IJNSC_ILi8EEESJ_EEENSB_IJSJ_SD_EEENSB_IJSD_NSC_ILi9EEEEEEEEENSB_IJNSB_IJSJ_SH_EEENSB_IJSD_SX_EEENSB_IJSX_NSC_ILi8192EEEEEEEEEEEEEvEENS14_INSA_13SM90_TMA_LOADENS16_INS17_ILi3ELi4ELi3EEES1A_NSW_INSB_IJNSB_IJNSC_ILi64EEENSC_ILi2EEEEEENSB_IJS1B_NSC_ILi4EEEEEES1F_EEENSB_IJNSB_IJSD_NSC_ILi2048EEEEEENSB_IJS1R_NSC_ILi512EEEEEENSB_IJSX_NSC_ILi4096EEEEEEEEEEEEEvEEEENS_8epilogue10collective6detail29Sm90TmaWarpSpecializedAdapterINS29_15DefaultEpilogueISM_NSB_IJNSB_IJlllEEESD_SX_EEES2E_NS28_6thread17LinearCombinationISM_Li1EffLNS2F_9ScaleType4KindE0ELNS_15FloatRoundStyleE2ESM_EENS_4gemm15EpilogueDefaultEEEEEvvEEEEvNT_6ParamsE --------------------------
	.section	.text._ZN7cutlass13device_kernelINS_4conv6kernel13ConvUniversalINS1_16ConvProblemShapeILNS1_8OperatorE1ELi2EEENS1_10collective14CollectiveConvINS1_46MainloopSm90TmaGmmaWarpSpecializedImplicitGemmILS5_1ELi9ELi2EN4cute5tupleIJNSA_1CILi1EEESD_SD_EEENS1_36KernelImplicitTmaWarpSpecializedSm90ELi1EEENSB_IJNSC_ILi256EEENSC_ILi128EEENSB_IJNSC_ILi32EEEEEEEEENS_10bfloat16_tESM_NSA_8TiledMMAINSA_8MMA_AtomIJNSA_4SM904GMMA28MMA_64x128x16_F32BF16BF16_SSILNSQ_5MajorE0ELSS_1ELNSQ_7ScaleInE1ELST_1EEEEEENSA_6LayoutISE_NSB_IJNSC_ILi0EEESX_SX_EEEEENSB_IJNSA_10UnderscoreES10_S10_EEEEENS7_6detail26Sm90ImplicitGemmTileTraitsINSA_20SM90_TMA_LOAD_IM2COLENSA_14ComposedLayoutINSA_7SwizzleILi2ELi4ELi3EEENSA_18smem_ptr_flag_bitsILi16EEENSW_INSB_IJNSB_IJNSC_ILi8EEESJ_EEENSB_IJSJ_SD_EEENSB_IJSD_NSC_ILi9EEEEEEEEENSB_IJNSB_IJSJ_SH_EEENSB_IJSD_SX_EEENSB_IJSX_NSC_ILi8192EEEEEEEEEEEEEvEENS14_INSA_13SM90_TMA_LOADENS16_INS17_ILi3ELi4ELi3EEES1A_NSW_INSB_IJNSB_IJNSC_ILi64EEENSC_ILi2EEEEEENSB_IJS1B_NSC_ILi4EEEEEES1F_EEENSB_IJNSB_IJSD_NSC_ILi2048EEEEEENSB_IJS1R_NSC_ILi512EEEEEENSB_IJSX_NSC_ILi4096EEEEEEEEEEEEEvEEEENS_8epilogue10collective6detail29Sm90TmaWarpSpecializedAdapterINS29_15DefaultEpilogueISM_NSB_IJNSB_IJlllEEESD_SX_EEES2E_NS28_6thread17LinearCombinationISM_Li1EffLNS2F_9ScaleType4KindE0ELNS_15FloatRoundStyleE2ESM_EENS_4gemm15EpilogueDefaultEEEEEvvEEEEvNT_6ParamsE,"ax",@progbits
	.align	128
.text._ZN7cutlass13device_kernelINS_4conv6kernel13ConvUniversalINS1_16ConvProblemShapeILNS1_8OperatorE1ELi2EEENS1_10collective14CollectiveConvINS1_46MainloopSm90TmaGmmaWarpSpecializedImplicitGemmILS5_1ELi9ELi2EN4cute5tupleIJNSA_1CILi1EEESD_SD_EEENS1_36KernelImplicitTmaWarpSpecializedSm90ELi1EEENSB_IJNSC_ILi256EEENSC_ILi128EEENSB_IJNSC_ILi32EEEEEEEEENS_10bfloat16_tESM_NSA_8TiledMMAINSA_8MMA_AtomIJNSA_4SM904GMMA28MMA_64x128x16_F32BF16BF16_SSILNSQ_5MajorE0ELSS_1ELNSQ_7ScaleInE1ELST_1EEEEEENSA_6LayoutISE_NSB_IJNSC_ILi0EEESX_SX_EEEEENSB_IJNSA_10UnderscoreES10_S10_EEEEENS7_6detail26Sm90ImplicitGemmTileTraitsINSA_20SM90_TMA_LOAD_IM2COLENSA_14ComposedLayoutINSA_7SwizzleILi2ELi4ELi3EEENSA_18smem_ptr_flag_bitsILi16EEENSW_INSB_IJNSB_IJNSC_ILi8EEESJ_EEENSB_IJSJ_SD_EEENSB_IJSD_NSC_ILi9EEEEEEEEENSB_IJNSB_IJSJ_SH_EEENSB_IJSD_SX_EEENSB_IJSX_NSC_ILi8192EEEEEEEEEEEEEvEENS14_INSA_13SM90_TMA_LOADENS16_INS17_ILi3ELi4ELi3EEES1A_NSW_INSB_IJNSB_IJNSC_ILi64EEENSC_ILi2EEEEEENSB_IJS1B_NSC_ILi4EEEEEES1F_EEENSB_IJNSB_IJSD_NSC_ILi2048EEEEEENSB_IJS1R_NSC_ILi512EEEEEENSB_IJSX_NSC_ILi4096EEEEEEEEEEEEEvEEEENS_8epilogue10collective6detail29Sm90TmaWarpSpecializedAdapterINS29_15DefaultEpilogueISM_NSB_IJNSB_IJlllEEESD_SX_EEES2E_NS28_6thread17LinearCombinationISM_Li1EffLNS2F_9ScaleType4KindE0ELNS_15FloatRoundStyleE2ESM_EENS_4gemm15EpilogueDefaultEEEEEvvEEEEvNT_6ParamsE:
        .type           _ZN7cutlass13device_kernelINS_4conv6kernel13ConvUniversalINS1_16ConvProblemShapeILNS1_8OperatorE1ELi2EEENS1_10collective14CollectiveConvINS1_46MainloopSm90TmaGmmaWarpSpecializedImplicitGemmILS5_1ELi9ELi2EN4cute5tupleIJNSA_1CILi1EEESD_SD_EEENS1_36KernelImplicitTmaWarpSpecializedSm90ELi1EEENSB_IJNSC_ILi256EEENSC_ILi128EEENSB_IJNSC_ILi32EEEEEEEEENS_10bfloat16_tESM_NSA_8TiledMMAINSA_8MMA_AtomIJNSA_4SM904GMMA28MMA_64x128x16_F32BF16BF16_SSILNSQ_5MajorE0ELSS_1ELNSQ_7ScaleInE1ELST_1EEEEEENSA_6LayoutISE_NSB_IJNSC_ILi0EEESX_SX_EEEEENSB_IJNSA_10UnderscoreES10_S10_EEEEENS7_6detail26Sm90ImplicitGemmTileTraitsINSA_20SM90_TMA_LOAD_IM2COLENSA_14ComposedLayoutINSA_7SwizzleILi2ELi4ELi3EEENSA_18smem_ptr_flag_bitsILi16EEENSW_INSB_IJNSB_IJNSC_ILi8EEESJ_EEENSB_IJSJ_SD_EEENSB_IJSD_NSC_ILi9EEEEEEEEENSB_IJNSB_IJSJ_SH_EEENSB_IJSD_SX_EEENSB_IJSX_NSC_ILi8192EEEEEEEEEEEEEvEENS14_INSA_13SM90_TMA_LOADENS16_INS17_ILi3ELi4ELi3EEES1A_NSW_INSB_IJNSB_IJNSC_ILi64EEENSC_ILi2EEEEEENSB_IJS1B_NSC_ILi4EEEEEES1F_EEENSB_IJNSB_IJSD_NSC_ILi2048EEEEEENSB_IJS1R_NSC_ILi512EEEEEENSB_IJSX_NSC_ILi4096EEEEEEEEEEEEEvEEEENS_8epilogue10collective6detail29Sm90TmaWarpSpecializedAdapterINS29_15DefaultEpilogueISM_NSB_IJNSB_IJlllEEESD_SX_EEES2E_NS28_6thread17LinearCombinationISM_Li1EffLNS2F_9ScaleType4KindE0ELNS_15FloatRoundStyleE2ESM_EENS_4gemm15EpilogueDefaultEEEEEvvEEEEvNT_6ParamsE,@function
        .size           _ZN7cutlass13device_kernelINS_4conv6kernel13ConvUniversalINS1_16ConvProblemShapeILNS1_8OperatorE1ELi2EEENS1_10collective14CollectiveConvINS1_46MainloopSm90TmaGmmaWarpSpecializedImplicitGemmILS5_1ELi9ELi2EN4cute5tupleIJNSA_1CILi1EEESD_SD_EEENS1_36KernelImplicitTmaWarpSpecializedSm90ELi1EEENSB_IJNSC_ILi256EEENSC_ILi128EEENSB_IJNSC_ILi32EEEEEEEEENS_10bfloat16_tESM_NSA_8TiledMMAINSA_8MMA_AtomIJNSA_4SM904GMMA28MMA_64x128x16_F32BF16BF16_SSILNSQ_5MajorE0ELSS_1ELNSQ_7ScaleInE1ELST_1EEEEEENSA_6LayoutISE_NSB_IJNSC_ILi0EEESX_SX_EEEEENSB_IJNSA_10UnderscoreES10_S10_EEEEENS7_6detail26Sm90ImplicitGemmTileTraitsINSA_20SM90_TMA_LOAD_IM2COLENSA_14ComposedLayoutINSA_7SwizzleILi2ELi4ELi3EEENSA_18smem_ptr_flag_bitsILi16EEENSW_INSB_IJNSB_IJNSC_ILi8EEESJ_EEENSB_IJSJ_SD_EEENSB_IJSD_NSC_ILi9EEEEEEEEENSB_IJNSB_IJSJ_SH_EEENSB_IJSD_SX_EEENSB_IJSX_NSC_ILi8192EEEEEEEEEEEEEvEENS14_INSA_13SM90_TMA_LOADENS16_INS17_ILi3ELi4ELi3EEES1A_NSW_INSB_IJNSB_IJNSC_ILi64EEENSC_ILi2EEEEEENSB_IJS1B_NSC_ILi4EEEEEES1F_EEENSB_IJNSB_IJSD_NSC_ILi2048EEEEEENSB_IJS1R_NSC_ILi512EEEEEENSB_IJSX_NSC_ILi4096EEEEEEEEEEEEEvEEEENS_8epilogue10collective6detail29Sm90TmaWarpSpecializedAdapterINS29_15DefaultEpilogueISM_NSB_IJNSB_IJlllEEESD_SX_EEES2E_NS28_6thread17LinearCombinationISM_Li1EffLNS2F_9ScaleType4KindE0ELNS_15FloatRoundStyleE2ESM_EENS_4gemm15EpilogueDefaultEEEEEvvEEEEvNT_6ParamsE,(.L_x_541 - _ZN7cutlass13device_kernelINS_4conv6kernel13ConvUniversalINS1_16ConvProblemShapeILNS1_8OperatorE1ELi2EEENS1_10collective14CollectiveConvINS1_46MainloopSm90TmaGmmaWarpSpecializedImplicitGemmILS5_1ELi9ELi2EN4cute5tupleIJNSA_1CILi1EEESD_SD_EEENS1_36KernelImplicitTmaWarpSpecializedSm90ELi1EEENSB_IJNSC_ILi256EEENSC_ILi128EEENSB_IJNSC_ILi32EEEEEEEEENS_10bfloat16_tESM_NSA_8TiledMMAINSA_8MMA_AtomIJNSA_4SM904GMMA28MMA_64x128x16_F32BF16BF16_SSILNSQ_5MajorE0ELSS_1ELNSQ_7ScaleInE1ELST_1EEEEEENSA_6LayoutISE_NSB_IJNSC_ILi0EEESX_SX_EEEEENSB_IJNSA_10UnderscoreES10_S10_EEEEENS7_6detail26Sm90ImplicitGemmTileTraitsINSA_20SM90_TMA_LOAD_IM2COLENSA_14ComposedLayoutINSA_7SwizzleILi2ELi4ELi3EEENSA_18smem_ptr_flag_bitsILi16EEENSW_INSB_IJNSB_IJNSC_ILi8EEESJ_EEENSB_IJSJ_SD_EEENSB_IJSD_NSC_ILi9EEEEEEEEENSB_IJNSB_IJSJ_SH_EEENSB_IJSD_SX_EEENSB_IJSX_NSC_ILi8192EEEEEEEEEEEEEvEENS14_INSA_13SM90_TMA_LOADENS16_INS17_ILi3ELi4ELi3EEES1A_NSW_INSB_IJNSB_IJNSC_ILi64EEENSC_ILi2EEEEEENSB_IJS1B_NSC_ILi4EEEEEES1F_EEENSB_IJNSB_IJSD_NSC_ILi2048EEEEEENSB_IJS1R_NSC_ILi512EEEEEENSB_IJSX_NSC_ILi4096EEEEEEEEEEEEEvEEEENS_8epilogue10collective6detail29Sm90TmaWarpSpecializedAdapterINS29_15DefaultEpilogueISM_NSB_IJNSB_IJlllEEESD_SX_EEES2E_NS28_6thread17LinearCombinationISM_Li1EffLNS2F_9ScaleType4KindE0ELNS_15FloatRoundStyleE2ESM_EENS_4gemm15EpilogueDefaultEEEEEvvEEEEvNT_6ParamsE)
        .other          _ZN7cutlass13device_kernelINS_4conv6kernel13ConvUniversalINS1_16ConvProblemShapeILNS1_8OperatorE1ELi2EEENS1_10collective14CollectiveConvINS1_46MainloopSm90TmaGmmaWarpSpecializedImplicitGemmILS5_1ELi9ELi2EN4cute5tupleIJNSA_1CILi1EEESD_SD_EEENS1_36KernelImplicitTmaWarpSpecializedSm90ELi1EEENSB_IJNSC_ILi256EEENSC_ILi128EEENSB_IJNSC_ILi32EEEEEEEEENS_10bfloat16_tESM_NSA_8TiledMMAINSA_8MMA_AtomIJNSA_4SM904GMMA28MMA_64x128x16_F32BF16BF16_SSILNSQ_5MajorE0ELSS_1ELNSQ_7ScaleInE1ELST_1EEEEEENSA_6LayoutISE_NSB_IJNSC_ILi0EEESX_SX_EEEEENSB_IJNSA_10UnderscoreES10_S10_EEEEENS7_6detail26Sm90ImplicitGemmTileTraitsINSA_20SM90_TMA_LOAD_IM2COLENSA_14ComposedLayoutINSA_7SwizzleILi2ELi4ELi3EEENSA_18smem_ptr_flag_bitsILi16EEENSW_INSB_IJNSB_IJNSC_ILi8EEESJ_EEENSB_IJSJ_SD_EEENSB_IJSD_NSC_ILi9EEEEEEEEENSB_IJNSB_IJSJ_SH_EEENSB_IJSD_SX_EEENSB_IJSX_NSC_ILi8192EEEEEEEEEEEEEvEENS14_INSA_13SM90_TMA_LOADENS16_INS17_ILi3ELi4ELi3EEES1A_NSW_INSB_IJNSB_IJNSC_ILi64EEENSC_ILi2EEEEEENSB_IJS1B_NSC_ILi4EEEEEES1F_EEENSB_IJNSB_IJSD_NSC_ILi2048EEEEEENSB_IJS1R_NSC_ILi512EEEEEENSB_IJSX_NSC_ILi4096EEEEEEEEEEEEEvEEEENS_8epilogue10collective6detail29Sm90TmaWarpSpecializedAdapterINS29_15DefaultEpilogueISM_NSB_IJNSB_IJlllEEESD_SX_EEES2E_NS28_6thread17LinearCombinationISM_Li1EffLNS2F_9ScaleType4KindE0ELNS_15FloatRoundStyleE2ESM_EENS_4gemm15EpilogueDefaultEEEEEvvEEEEvNT_6ParamsE,@"STO_CUDA_ENTRY STV_DEFAULT"
_ZN7cutlass13device_kernelINS_4conv6kernel13ConvUniversalINS1_16ConvProblemShapeILNS1_8OperatorE1ELi2EEENS1_10collective14CollectiveConvINS1_46MainloopSm90TmaGmmaWarpSpecializedImplicitGemmILS5_1ELi9ELi2EN4cute5tupleIJNSA_1CILi1EEESD_SD_EEENS1_36KernelImplicitTmaWarpSpecializedSm90ELi1EEENSB_IJNSC_ILi256EEENSC_ILi128EEENSB_IJNSC_ILi32EEEEEEEEENS_10bfloat16_tESM_NSA_8TiledMMAINSA_8MMA_AtomIJNSA_4SM904GMMA28MMA_64x128x16_F32BF16BF16_SSILNSQ_5MajorE0ELSS_1ELNSQ_7ScaleInE1ELST_1EEEEEENSA_6LayoutISE_NSB_IJNSC_ILi0EEESX_SX_EEEEENSB_IJNSA_10UnderscoreES10_S10_EEEEENS7_6detail26Sm90ImplicitGemmTileTraitsINSA_20SM90_TMA_LOAD_IM2COLENSA_14ComposedLayoutINSA_7SwizzleILi2ELi4ELi3EEENSA_18smem_ptr_flag_bitsILi16EEENSW_INSB_IJNSB_IJNSC_ILi8EEESJ_EEENSB_IJSJ_SD_EEENSB_IJSD_NSC_ILi9EEEEEEEEENSB_IJNSB_IJSJ_SH_EEENSB_IJSD_SX_EEENSB_IJSX_NSC_ILi8192EEEEEEEEEEEEEvEENS14_INSA_13SM90_TMA_LOADENS16_INS17_ILi3ELi4ELi3EEES1A_NSW_INSB_IJNSB_IJNSC_ILi64EEENSC_ILi2EEEEEENSB_IJS1B_NSC_ILi4EEEEEES1F_EEENSB_IJNSB_IJSD_NSC_ILi2048EEEEEENSB_IJS1R_NSC_ILi512EEEEEENSB_IJSX_NSC_ILi4096EEEEEEEEEEEEEvEEEENS_8epilogue10collective6detail29Sm90TmaWarpSpecializedAdapterINS29_15DefaultEpilogueISM_NSB_IJNSB_IJlllEEESD_SX_EEES2E_NS28_6thread17LinearCombinationISM_Li1EffLNS2F_9ScaleType4KindE0ELNS_15FloatRoundStyleE2ESM_EENS_4gemm15EpilogueDefaultEEEEEvvEEEEvNT_6ParamsE:
[----:B------:R-:W0:Y:S01]  /*0000*/  LDC R1, c[0x0][0x28] ;  /* 0x00000a00ff017b82 */ /* 0x000e220000000800 */
[----:B------:R-:W1:Y:S01]  /*0010*/  S2R R7, SR_TID.X ;  /* 0x0000000000077919 */ /* 0x000e620000002100 */
[----:B------:R-:W-:Y:S01]  /*0020*/  ELECT P0, URZ, PT ;  /* 0x00000000003f782f */ /* 0x000fe20003800000 */
[----:B------:R-:W-:Y:S01]  /*0030*/  BSSY B0, `(.L_x_0) ;  /* 0x0000015000007945 */ /* 0x000fe20003800000 */
[----:B0-----:R-:W-:Y:S01]  /*0040*/  VIADD R1, R1, 0xfffffd90 ;  /* 0xfffffd9001017836 */ /* 0x001fe20000000000 */
[----:B-1----:R-:W-:-:S05]  /*0050*/  SHF.R.U32.HI R0, RZ, 0x5, R7 ;  /* 0x00000005ff007819 */ /* 0x002fca0000011607 */
[----:B------:R-:W0:Y:S02]  /*0060*/  SHFL.IDX PT, R2, R0, RZ, 0x1f ;  /* 0x00001fff00027589 */ /* 0x000e2400000e0000 */
[----:B0-----:R-:W-:Y:S02]  /*0070*/  R2UR UR4, R2 ;  /* 0x00000000020472ca */ /* 0x001fe400000e0000 */
[----:B------:R-:W-:-:S06]  /*0080*/  SHF.R.U32.HI R2, RZ, 0x7, R7 ;  /* 0x00000007ff027819 */ /* 0x000fcc0000011607 */
[----:B------:R-:W0:Y:S05]  /*0090*/  SHFL.IDX PT, R2, R2, RZ, 0x1f ;  /* 0x00001fff02027589 */ /* 0x000e2a00000e0000 */
[----:B------:R-:W-:Y:S02]  /*00a0*/  USHF.R.S32.HI UR5, URZ, 0x1f, UR4 ;  /* 0x0000001f3f057899 */ /* 0x000fe40008011404 */
[----:B------:R-:W-:Y:S02]  /*00b0*/  ISETP.NE.OR P0, PT, RZ, UR4, !P0 ;  /* 0x00000004ff007c0c */ /* 0x000fe4000c705670 */
[----:B------:R-:W-:-:S04]  /*00c0*/  ULEA.HI UR5, UR5, UR4, URZ, 0x2 ;  /* 0x0000000405057291 */ /* 0x000fc8000f8f103f */
[----:B------:R-:W-:-:S04]  /*00d0*/  ULOP3.LUT UR5, UR5, 0xfffffffc, URZ, 0xc0, !UPT ;  /* 0xfffffffc05057892 */ /* 0x000fc8000f8ec03f */
[----:B------:R-:W-:-:S03]  /*00e0*/  UIADD3 UR7, UR4, -UR5, URZ ;  /* 0x8000000504077290 */ /* 0x000fc6000fffe03f */
[----:B------:R-:W-:Y:S09]  /*00f0*/  @P0 BRA `(.L_x_1) ;  /* 0x0000000000200947 */ /* 0x000ff20003800000 */
[----:B------:R-:W-:Y:S02]  /*0100*/  ULDC.64 UR4, c[0x0][0x198] ;  /* 0x0000660000047ab9 */ /* 0x000fe40000000a00 */
[----:B------:R-:W-:Y:S02]  /*0110*/  UIADD3 UR8, UP0, UR4, 0xf0, URZ ;  /* 0x000000f004087890 */ /* 0x000fe4000ff1e03f */
[----:B------:R-:W-:Y:S02]  /*0120*/  UIADD3 UR4, UP1, UR4, 0x1f0, URZ ;  /* 0x000001f004047890 */ /* 0x000fe4000ff3e03f */
[----:B------:R-:W-:Y:S02]  /*0130*/  UIADD3.X UR9, URZ, UR5, URZ, UP0, !UPT ;  /* 0x000000053f097290 */ /* 0x000fe400087fe43f */
[----:B------:R-:W-:-:S07]  /*0140*/  UIADD3.X UR5, URZ, UR5, URZ, UP1, !UPT ;  /* 0x000000053f057290 */ /* 0x000fce0008ffe43f */
[----:B------:R1:W-:Y:S02]  /*0150*/  UTMACCTL.PF [UR8] ;  /* 0x00000000080079b9 */ /* 0x0003e40008040000 */
[----:B------:R1:W-:Y:S02]  /*0160*/  UTMACCTL.PF [UR4] ;  /* 0x00000000040079b9 */ /* 0x0003e40008040000 */
[----:B-1----:R-:W-:Y:S01]  /*0170*/  NOP ;  /* 0x0000000000007918 */ /* 0x002fe20000000000 */
.L_x_1:
[----:B------:R-:W-:Y:S05]  /*0180*/  BSYNC B0 ;  /* 0x0000000000007941 */ /* 0x000fea0003800000 */
.L_x_0:
[----:B------:R-:W1:Y:S01]  /*0190*/  SHFL.IDX PT, R0, R0, RZ, 0x1f ;  /* 0x00001fff00007589 */ /* 0x000e6200000e0000 */
[----:B0-----:R-:W-:-:S13]  /*01a0*/  R2UR UR11, R2 ;  /* 0x00000000020b72ca */ /* 0x001fda00000e0000 */
[----:B------:R-:W-:Y:S02]  /*01b0*/  ULOP3.LUT UP0, URZ, UR11, UR7, URZ, 0xfc, !UPT ;  /* 0x000000070b3f7292 */ /* 0x000fe4000f80fc3f */
[----:B------:R-:W-:Y:S02]  /*01c0*/  UISETP.NE.AND UP1, UPT, UR11, 0x1, UPT ;  /* 0x000000010b00788c */ /* 0x000fe4000bf25270 */
[----:B------:R-:W-:-:S04]  /*01d0*/  USEL UR6, URZ, 0x1, UP0 ;  /* 0x000000013f067887 */ /* 0x000fc80008000000 */
[----:B------:R-:W-:Y:S01]  /*01e0*/  USEL UR6, UR6, 0x2, UP1 ;  /* 0x0000000206067887 */ /* 0x000fe20008800000 */
[----:B-1----:R-:W-:-:S13]  /*01f0*/  ISETP.NE.AND P0, PT, R0, RZ, PT ;  /* 0x000000ff0000720c */ /* 0x002fda0003f05270 */
[----:B------:R-:W-:Y:S05]  /*0200*/  @P0 BRA `(.L_x_2) ;  /* 0x00000000008c0947 */ /* 0x000fea0003800000 */
[----:B------:R-:W-:Y:S01]  /*0210*/  ELECT P0, URZ, PT ;  /* 0x00000000003f782f */ /* 0x000fe20003800000 */
[----:B------:R-:W-:-:S12]  /*0220*/  BSSY B0, `(.L_x_2) ;  /* 0x0000021000007945 */ /* 0x000fd80003800000 */
[----:B------:R-:W-:Y:S05]  /*0230*/  @!P0 BRA `(.L_x_3) ;  /* 0x00000000007c8947 */ /* 0x000fea0003800000 */
[----:B------:R-:W0:Y:S01]  /*0240*/  S2UR UR10, SR_CgaCtaId ;  /* 0x00000000000a79c3 */ /* 0x000e220000008800 */
[----:B------:R-:W-:Y:S01]  /*0250*/  UMOV UR4, 0x400 ;  /* 0x0000040000047882 */ /* 0x000fe20000000000 */
[----:B------:R-:W-:Y:S01]  /*0260*/  UMOV UR5, 0x1 ;  /* 0x0000000100057882 */ /* 0x000fe20000000000 */
[----:B------:R-:W-:Y:S02]  /*0270*/  UMOV UR8, 0x80 ;  /* 0x0000008000087882 */ /* 0x000fe40000000000 */
[----:B------:R-:W-:-:S04]  /*0280*/  UIADD3 UR8, -UR8, 0x100000, URZ ;  /* 0x0010000008087890 */ /* 0x000fc8000fffe13f */
[----:B------:R-:W-:Y:S02]  /*0290*/  USHF.L.U32 UR9, UR8, 0xb, URZ ;  /* 0x0000000b08097899 */ /* 0x000fe4000800063f */
[----:B------:R-:W-:Y:S02]  /*02a0*/  USHF.L.U32 UR8, UR8, 0x1, URZ ;  /* 0x0000000108087899 */ /* 0x000fe4000800063f */
[----:B0-----:R-:W-:Y:S02]  /*02b0*/  ULEA UR10, UR10, UR4, 0x18 ;  /* 0x000000040a0a7291 */ /* 0x001fe4000f8ec03f */
[----:B------:R-:W-:-:S04]  /*02c0*/  UIADD3 UR4, -UR5, 0x100000, URZ ;  /* 0x0010000005047890 */ /* 0x000fc8000fffe13f */
[----:B------:R-:W-:Y:S02]  /*02d0*/  USHF.L.U32 UR5, UR4, 0xb, URZ ;  /* 0x0000000b04057899 */ /* 0x000fe4000800063f */
[----:B------:R-:W-:Y:S01]  /*02e0*/  USHF.L.U32 UR4, UR4, 0x1, URZ ;  /* 0x0000000104047899 */ /* 0x000fe2000800063f */
[----:B------:R-:W0:Y:S11]  /*02f0*/  FENCE.VIEW.ASYNC.S ;  /* 0x00000000000073c6 */ /* 0x000e360000000000 */
[----:B0-----:R0:W1:Y:S01]  /*0300*/  SYNCS.EXCH.64 URZ, [UR10+0x36000], UR4 ;  /* 0x036000040a3f75b2 */ /* 0x0010620008000100 */
[----:B------:R0:W2:Y:S01]  /*0310*/  SYNCS.EXCH.64 URZ, [UR10+0x36048], UR8 ;  /* 0x036048080a3f75b2 */ /* 0x0000a20008000100 */
[----:B------:R0:W3:Y:S01]  /*0320*/  SYNCS.EXCH.64 URZ, [UR10+0x36008], UR4 ;  /* 0x036008040a3f75b2 */ /* 0x0000e20008000100 */
[----:B------:R0:W4:Y:S01]  /*0330*/  SYNCS.EXCH.64 URZ, [UR10+0x36050], UR8 ;  /* 0x036050080a3f75b2 */ /* 0x0001220008000100 */
[----:B------:R0:W0:Y:S01]  /*0340*/  SYNCS.EXCH.64 URZ, [UR10+0x36010], UR4 ;  /* 0x036010040a3f75b2 */ /* 0x0000220008000100 */
        /* <DEDUP_REMOVED lines=13> */
[----:B------:R-:W-:Y:S01]  /*0420*/  NOP ;  /* 0x0000000000007918 */ /* 0x000fe20000000000 */
.L_x_3:
[----:B0-----:R-:W-:Y:S05]  /*0430*/  BSYNC B0 ;  /* 0x0000000000007941 */ /* 0x001fea0003800000 */
.L_x_2:
[----:B------:R-:W-:Y:S01]  /*0440*/  ULDC.64 UR4, c[0x0][0x598] ;  /* 0x0001660000047ab9 */ /* 0x000fe20000000a00 */
[----:B------:R-:W-:Y:S01]  /*0450*/  SHF.R.S32.HI R0, RZ, 0x1f, R7 ;  /* 0x0000001fff007819 */ /* 0x000fe20000011407 */
[----:B------:R-:W-:Y:S01]  /*0460*/  NOP ;  /* 0x0000000000007918 */ /* 0x000fe20000000000 */
[----:B------:R-:W-:Y:S01]  /*0470*/  ISETP.NE.U32.AND P0, PT, RZ, UR4, PT ;  /* 0x00000004ff007c0c */ /* 0x000fe2000bf05070 */
[----:B------:R-:W-:Y:S01]  /*0480*/  NOP ;  /* 0x0000000000007918 */ /* 0x000fe20000000000 */
[----:B------:R-:W-:Y:S01]  /*0490*/  LEA.HI R0, R0, R7, RZ, 0x7 ;  /* 0x0000000700007211 */ /* 0x000fe200078f38ff */
[----:B------:R-:W-:Y:S01]  /*04a0*/  ULDC.64 UR14, c[0x0][0x208] ;  /* 0x00008200000e7ab9 */ /* 0x000fe20000000a00 */
[----:B-1234-:R-:W-:Y:S01]  /*04b0*/  BAR.SYNC.DEFER_BLOCKING 0x0 ;  /* 0x0000000000007b1d */ /* 0x01efe20000010000 */
[----:B------:R-:W-:Y:S02]  /*04c0*/  ISETP.NE.AND.EX P0, PT, RZ, UR5, PT, P0 ;  /* 0x00000005ff007c0c */ /* 0x000fe4000bf05300 */
[----:B------:R-:W-:-:S05]  /*04d0*/  LOP3.LUT R0, R0, 0xffffff80, RZ, 0xc0, !PT ;  /* 0xffffff8000007812 */ /* 0x000fca00078ec0ff */
[----:B------:R-:W-:-:S06]  /*04e0*/  IMAD.IADD R5, R7, 0x1, -R0 ;  /* 0x0000000107057824 */ /* 0x000fcc00078e0a00 */
[----:B------:R-:W-:Y:S05]  /*04f0*/  @!P0 BRA `(.L_x_4) ;  /* 0x0000000000208947 */ /* 0x000fea0003800000 */
[----:B------:R-:W0:Y:S02]  /*0500*/  LDC.64 R2, c[0x0][0x598] ;  /* 0x00016600ff027b82 */ /* 0x000e240000000a00 */
[----:B0-----:R-:W2:Y:S02]  /*0510*/  LDG.E.64 R2, desc[UR14][R2.64] ;  /* 0x0000000e02027981 */ /* 0x001ea4000c1e1b00 */
[----:B--2---:R-:W-:-:S04]  /*0520*/  ISETP.NE.U32.AND P0, PT, R2, RZ, PT ;  /* 0x000000ff0200720c */ /* 0x004fc80003f05070 */
[----:B------:R-:W-:-:S13]  /*0530*/  ISETP.NE.AND.EX P0, PT, R3, RZ, PT, P0 ;  /* 0x000000ff0300720c */ /* 0x000fda0003f05300 */
[----:B------:R-:W-:Y:S05]  /*0540*/  @!P0 BRA `(.L_x_4) ;  /* 0x00000000000c8947 */ /* 0x000fea0003800000 */
[----:B------:R-:W2:Y:S02]  /*0550*/  LD.E R2, desc[UR14][R2.64] ;  /* 0x0000000e02027980 */ /* 0x000ea4000c101900 */
[----:B--2---:R-:W-:Y:S01]  /*0560*/  R2UR UR13, R2 ;  /* 0x00000000020d72ca */ /* 0x004fe200000e0000 */
[----:B------:R-:W-:-:S14]  /*0570*/  BRA `(.L_x_5) ;  /* 0x0000000000247947 */ /* 0x000fdc0003800000 */
.L_x_4:
[----:B------:R-:W-:Y:S02]  /*0580*/  ULDC.64 UR4, c[0x0][0x588] ;  /* 0x0001620000047ab9 */ /* 0x000fe40000000a00 */
[----:B------:R-:W-:-:S04]  /*0590*/  ISETP.NE.U32.AND P0, PT, RZ, UR4, PT ;  /* 0x00000004ff007c0c */ /* 0x000fc8000bf05070 */
[----:B------:R-:W-:-:S13]  /*05a0*/  ISETP.NE.AND.EX P0, PT, RZ, UR5, PT, P0 ;  /* 0x00000005ff007c0c */ /* 0x000fda000bf05300 */
[----:B------:R-:W-:Y:S05]  /*05b0*/  @!P0 BRA `(.L_x_6) ;  /* 0x0000000000108947 */ /* 0x000fea0003800000 */
[----:B------:R-:W0:Y:S02]  /*05c0*/  LDC.64 R2, c[0x0][0x588] ;  /* 0x00016200ff027b82 */ /* 0x000e240000000a00 */
[----:B0-----:R-:W2:Y:S02]  /*05d0*/  LDG.E R2, desc[UR14][R2.64] ;  /* 0x0000000e02027981 */ /* 0x001ea4000c1e1900 */
[----:B--2---:R-:W-:Y:S01]  /*05e0*/  R2UR UR13, R2 ;  /* 0x00000000020d72ca */ /* 0x004fe200000e0000 */
[----:B------:R-:W-:-:S14]  /*05f0*/  BRA `(.L_x_5) ;  /* 0x0000000000047947 */ /* 0x000fdc0003800000 */
.L_x_6:
[----:B------:R-:W-:-:S05]  /*0600*/  ULDC UR13, c[0x0][0x580] ;  /* 0x00016000000d7ab9 */ /* 0x000fca0000000800 */
.L_x_5:
[----:B------:R-:W-:Y:S02]  /*0610*/  ULDC.64 UR4, c[0x0][0x5a0] ;  /* 0x0001680000047ab9 */ /* 0x000fe40000000a00 */
[----:B------:R-:W-:-:S04]  /*0620*/  ISETP.NE.U32.AND P0, PT, RZ, UR4, PT ;  /* 0x00000004ff007c0c */ /* 0x000fc8000bf05070 */
[----:B------:R-:W-:-:S13]  /*0630*/  ISETP.NE.AND.EX P0, PT, RZ, UR5, PT, P0 ;  /* 0x00000005ff007c0c */ /* 0x000fda000bf05300 */
        /* <DEDUP_REMOVED lines=9> */
.L_x_7:
        /* <DEDUP_REMOVED lines=8> */
.L_x_9:
[----:B------:R-:W-:-:S05]  /*0750*/  ULDC UR16, c[0x0][0x584] ;  /* 0x0001610000107ab9 */ /* 0x000fca0000000800 */
.L_x_8:
[----:B------:R-:W-:Y:S01]  /*0760*/  ULDC UR4, c[0x0][0x3c4] ;  /* 0x0000f10000047ab9 */ /* 0x000fe20000000800 */
[----:B------:R-:W-:Y:S01]  /*0770*/  ISETP.NE.AND P0, PT, RZ, UR11, PT ;  /* 0x0000000bff007c0c */ /* 0x000fe2000bf05270 */
[----:B------:R-:W-:Y:S01]  /*0780*/  UIADD3 UR4, UR4, 0x1f, URZ ;  /* 0x0000001f04047890 */ /* 0x000fe2000fffe03f */
[----:B------:R-:W-:-:S03]  /*0790*/  ULDC.64 UR32, c[0x0][0x3c8] ;  /* 0x0000f20000207ab9 */ /* 0x000fc60000000a00 */
[----:B------:R-:W-:-:S04]  /*07a0*/  USHF.R.S32.HI UR5, URZ, 0x1f, UR4 ;  /* 0x0000001f3f057899 */ /* 0x000fc80008011404 */
[----:B------:R-:W-:-:S04]  /*07b0*/  ULEA.HI UR4, UR5, UR4, URZ, 0x5 ;  /* 0x0000000405047291 */ /* 0x000fc8000f8f283f */
[----:B------:R-:W-:-:S04]  /*07c0*/  USHF.R.S32.HI UR4, URZ, 0x5, UR4 ;  /* 0x000000053f047899 */ /* 0x000fc80008011404 */
[----:B------:R-:W-:-:S04]  /*07d0*/  UIMAD UR5, UR4, UR32, URZ ;  /* 0x00000020040572a4 */ /* 0x000fc8000f8e023f */
[----:B------:R-:W-:Y:S01]  /*07e0*/  UIMAD UR5, UR5, UR33, URZ ;  /* 0x00000021050572a4 */ /* 0x000fe2000f8e023f */
[----:B------:R-:W-:Y:S11]  /*07f0*/  @!P0 BRA `(.L_x_10) ;  /* 0x00000130005c8947 */ /* 0x000ff60003800000 */
[----:B------:R-:W-:-:S06]  /*0800*/  UISETP.NE.AND UP0, UPT, UR11, 0x1, UPT ;  /* 0x000000010b00788c */ /* 0x000fcc000bf05270 */
[----:B------:R-:W-:-:S13]  /*0810*/  PLOP3.LUT P0, PT, PT, PT, UP0, 0x80, 0x0 ;  /* 0x000000000000781c */ /* 0x000fda0003f0f008 */
[----:B------:R-:W-:Y:S05]  /*0820*/  @P0 EXIT ;  /* 0x000000000000094d */ /* 0x000fea0003800000 */
[----:B------:R0:W-:Y:S01]  /*0830*/  STL [R1], RZ ;  /* 0x000000ff01007387 */ /* 0x0001e20000100800 */
[----:B------:R-:W-:Y:S01]  /*0840*/  UISETP.GE.AND UP0, UPT, UR5, 0x1, UPT ;  /* 0x000000010500788c */ /* 0x000fe2000bf06270 */
[----:B------:R-:W-:Y:S01]  /*0850*/  CS2R R86, SRZ ;  /* 0x0000000000567805 */ /* 0x000fe2000001ff00 */
[----:B------:R-:W-:Y:S01]  /*0860*/  UMOV UR4, URZ ;  /* 0x0000003f00047c82 */ /* 0x000fe20008000000 */
[----:B------:R0:W-:Y:S01]  /*0870*/  STL [R1+0x4], RZ ;  /* 0x000004ff01007387 */ /* 0x0001e20000100800 */
[----:B------:R-:W-:Y:S02]  /*0880*/  CS2R R152, SRZ ;  /* 0x0000000000987805 */ /* 0x000fe4000001ff00 */
[----:B------:R-:W-:Y:S02]  /*0890*/  CS2R R154, SRZ ;  /* 0x00000000009a7805 */ /* 0x000fe4000001ff00 */
[----:B------:R-:W-:Y:S01]  /*08a0*/  PLOP3.LUT P0, PT, PT, PT, UP0, 0x80, 0x0 ;  /* 0x000000000000781c */ /* 0x000fe20003f0f008 */
[----:B------:R0:W-:Y:S01]  /*08b0*/  STL [R1+0x8], RZ ;  /* 0x000008ff01007387 */ /* 0x0001e20000100800 */
[----:B------:R-:W-:-:S02]  /*08c0*/  CS2R R156, SRZ ;  /* 0x00000000009c7805 */ /* 0x000fc4000001ff00 */
[----:B------:R-:W-:Y:S02]  /*08d0*/  CS2R R158, SRZ ;  /* 0x00000000009e7805 */ /* 0x000fe4000001ff00 */
[----:B------:R-:W-:Y:S01]  /*08e0*/  CS2R R160, SRZ ;  /* 0x0000000000a07805 */ /* 0x000fe2000001ff00 */
[----:B------:R0:W-:Y:S01]  /*08f0*/  STL [R1+0xc], RZ ;  /* 0x00000cff01007387 */ /* 0x0001e20000100800 */
[----:B------:R-:W-:Y:S02]  /*0900*/  CS2R R162, SRZ ;  /* 0x0000000000a27805 */ /* 0x000fe4000001ff00 */
[----:B------:R-:W-:Y:S02]  /*0910*/  CS2R R164, SRZ ;  /* 0x0000000000a47805 */ /* 0x000fe4000001ff00 */
[----:B------:R-:W-:Y:S01]  /*0920*/  CS2R R166, SRZ ;  /* 0x0000000000a67805 */ /* 0x000fe2000001ff00 */
        /* <DEDUP_REMOVED lines=116> */
[----:B------:R0:W-:Y:S04]  /*1070*/  STL [R1+0x84], RZ ;  /* 0x000084ff01007387 */ /* 0x0001e80000100800 */
        /* <DEDUP_REMOVED lines=29> */
[----:B------:R0:W-:Y:S01]  /*1250*/  STL [R1+0xfc], RZ ;  /* 0x0000fcff01007387 */ /* 0x0001e20000100800 */
[----:B------:R-:W-:Y:S05]  /*1260*/  @!P0 BRA `(.L_x_11) ;  /* 0x0000000c00f88947 */ /* 0x000fea0003800000 */
[----:B------:R-:W-:-:S04]  /*1270*/  ULOP3.LUT UR4, UR6, 0x1, URZ, 0xfc, !UPT ;  /* 0x0000000106047892 */ /* 0x000fc8000f8efc3f */
[----:B------:R-:W-:-:S06]  /*1280*/  UISETP.NE.AND UP0, UPT, UR4, 0x3, UPT ;  /* 0x000000030400788c */ /* 0x000fcc000bf05270 */
[----:B------:R-:W-:-:S13]  /*1290*/  PLOP3.LUT P1, PT, PT, PT, UP0, 0x80, 0x0 ;  /* 0x000000000000781c */ /* 0x000fda0003f2f008 */
[----:B------:R-:W-:Y:S05]  /*12a0*/  @!P1 BRA `(.L_x_12) ;  /* 0x0000000000049947 */ /* 0x000fea0003800000 */
[----:B------:R-:W-:Y:S01]  /*12b0*/  BPT.TRAP 0x1 ;  /* 0x000000040000795c */ /* 0x000fe20000300000 */
.L_x_12:
[----:B------:R-:W1:Y:S01]  /*12c0*/  S2UR UR7, SR_CgaCtaId ;  /* 0x00000000000779c3 */ /* 0x000e620000008800 */
[----:B------:R-:W-:Y:S01]  /*12d0*/  SHF.L.U32 R0, RZ, 0x1f, RZ ;  /* 0x0000001fff007819 */ /* 0x000fe200000006ff */
[----:B------:R-:W-:Y:S02]  /*12e0*/  UMOV UR4, 0x400 ;  /* 0x0000040000047882 */ /* 0x000fe40000000000 */
[----:B-1----:R-:W-:-:S12]  /*12f0*/  ULEA UR4, UR7, UR4, 0x18 ;  /* 0x0000000407047291 */ /* 0x002fd8000f8ec03f */
.L_x_13:
[----:B-1----:R-:W-:-:S04]  /*1300*/  IMAD.U32 R3, RZ, RZ, UR4 ;  /* 0x00000004ff037e24 */ /* 0x002fc8000f8e00ff */
[----:B------:R1:W2:Y:S03]  /*1310*/  SYNCS.PHASECHK.TRANS64.TRYWAIT P1, [R3+URZ+0x36000], R0 ;  /* 0x03600000030075a7 */ /* 0x0002a6000802017f */
[----:B--2---:R-:W-:Y:S05]  /*1320*/  @!P1 NANOSLEEP.SYNCS 0x989680 ;  /* 0x009896800000995d */ /* 0x004fea0003900000 */
[----:B------:R-:W2:Y:S02]  /*1330*/  @!P1 SYNCS.PHASECHK.TRANS64 P1, [R3+URZ+0x36000], R0 ;  /* 0x03600000030095a7 */ /* 0x000ea4000802007f */
[----:B--2---:R-:W-:Y:S05]  /*1340*/  @!P1 BRA `(.L_x_13) ;  /* 0xfffffffc00ec9947 */ /* 0x004fea000383ffff */
[----:B------:R-:W-:Y:S01]  /*1350*/  UIADD3 UR7, UR4, 0x24000, URZ ;  /* 0x0002400004077890 */ /* 0x000fe2000fffe03f */
[----:B------:R-:W-:Y:S01]  /*1360*/  WARPGROUP.ARRIVE ;  /* 0x00000000000079c5 */ /* 0x000fe20000000000 */
[----:B------:R-:W-:Y:S02]  /*1370*/  USHF.R.U32.HI UR4, URZ, 0x4, UR4 ;  /* 0x000000043f047899 */ /* 0x000fe40008011604 */
[----:B------:R-:W-:Y:S02]  /*1380*/  USHF.R.U32.HI UR7, URZ, 0x4, UR7 ;  /* 0x000000043f077899 */ /* 0x000fe40008011607 */
[----:B------:R-:W-:Y:S02]  /*1390*/  ULOP3.LUT UR4, UR4, 0x3fff, URZ, 0xc0, !UPT ;  /* 0x00003fff04047892 */ /* 0x000fe4000f8ec03f */
[----:B------:R-:W-:Y:S02]  /*13a0*/  ULOP3.LUT UR7, UR7, 0x3fff, URZ, 0xc0, !UPT ;  /* 0x00003fff07077892 */ /* 0x000fe4000f8ec03f */
[----:B------:R-:W-:-:S02]  /*13b0*/  ULOP3.LUT UR4, UR4, 0x10000, URZ, 0xfc, !UPT ;  /* 0x0001000004047892 */ /* 0x000fc4000f8efc3f */
[----:B------:R-:W-:Y:S01]  /*13c0*/  ULOP3.LUT UR7, UR7, 0x1000000, URZ, 0xfc, !UPT ;  /* 0x0100000007077892 */ /* 0x000fe2000f8efc3f */
[----:B------:R-:W-:Y:S01]  /*13d0*/  UMOV UR9, 0x80000020 ;  /* 0x8000002000097882 */ /* 0x000fe20000000000 */
[----:B------:R-:W-:-:S03]  /*13e0*/  UMOV UR11, 0x40000040 ;  /* 0x40000040000b7882 */ /* 0x000fc60000000000 */
[----:B------:R-:W-:Y:S02]  /*13f0*/  UMOV UR8, UR4 ;  /* 0x0000000400087c82 */ /* 0x000fe40008000000 */
[----:B------:R-:W-:Y:S02]  /*1400*/  UMOV UR10, UR7 ;  /* 0x00000007000a7c82 */ /* 0x000fe40008000000 */
[----:B------:R-:W-:Y:S01]  /*1410*/  HGMMA.64x128x16.F32.BF16 R68, gdesc[UR8].tnspB, RZ, !UPT, gsb0 ;  /* 0x41e00000084479f0 */ /* 0x000fe2000c0018ff */
[----:B------:R-:W-:Y:S01]  /*1420*/  UIADD3 UR8, UR4, 0x100, URZ ;  /* 0x0000010004087890 */ /* 0x000fe2000fffe03f */
[----:B------:R-:W-:Y:S01]  /*1430*/  UMOV UR9, 0x80000020 ;  /* 0x8000002000097882 */ /* 0x000fe20000000000 */
[----:B------:R-:W-:Y:S02]  /*1440*/  WARPGROUP.DEPBAR.LE gsb0, 0x0 ;  /* 0x00008000000079c5 */ /* 0x000fe40000010000 */
[----:B------:R-:W-:Y:S01]  /*1450*/  WARPGROUP.ARRIVE ;  /* 0x00000000000079c5 */ /* 0x000fe20000000000 */
[----:B------:R-:W-:Y:S01]  /*1460*/  IMAD.MOV.U32 R45, RZ, RZ, R88 ;  /* 0x000000ffff2d7224 */ /* 0x000fe200078e0058 */
[----:B------:R-:W-:Y:S01]  /*1470*/  MOV R41, R92 ;  /* 0x0000005c00297202 */ /* 0x000fe20000000f00 */
[----:B------:R-:W-:Y:S01]  /*1480*/  IMAD.MOV.U32 R44, RZ, RZ, R89 ;  /* 0x000000ffff2c7224 */ /* 0x000fe200078e0059 */
[----:B------:R-:W-:Y:S01]  /*1490*/  MOV R27, R106 ;  /* 0x0000006a001b7202 */ /* 0x000fe20000000f00 */
[----:B------:R-:W-:-:S02]  /*14a0*/  IMAD.MOV.U32 R43, RZ, RZ, R90 ;  /* 0x000000ffff2b7224 */ /* 0x000fc400078e005a */
[----:B------:R-:W-:Y:S01]  /*14b0*/  HGMMA.64x128x16.F32.BF16 R152, gdesc[UR8].tnspB, RZ, !UPT, gsb0 ;  /* 0x41e00000089879f0 */ /* 0x000fe2000c0018ff */
[----:B------:R-:W-:Y:S01]  /*14c0*/  UIADD3 UR8, UR4, 0x200, URZ ;  /* 0x0000020004087890 */ /* 0x000fe2000fffe03f */
[----:B------:R-:W-:Y:S01]  /*14d0*/  IMAD.MOV.U32 R42, RZ, RZ, R91 ;  /* 0x000000ffff2a7224 */ /* 0x000fe200078e005b */
[----:B------:R-:W-:Y:S01]  /*14e0*/  MOV R13, R120 ;  /* 0x00000078000d7202 */ /* 0x000fe20000000f00 */
[----:B------:R-:W-:Y:S01]  /*14f0*/  IMAD.MOV.U32 R40, RZ, RZ, R93 ;  /* 0x000000ffff287224 */ /* 0x000fe200078e005d */
[----:B------:R-:W-:Y:S01]  /*1500*/  UMOV UR9, 0x80000020 ;  /* 0x8000002000097882 */ /* 0x000fe20000000000 */
[----:B------:R-:W-:Y:S01]  /*1510*/  IMAD.MOV.U32 R39, RZ, RZ, R94 ;  /* 0x000000ffff277224 */ /* 0x000fe200078e005e */
[----:B------:R-:W-:Y:S01]  /*1520*/  MOV R55, R78 ;  /* 0x0000004e00377202 */ /* 0x000fe20000000f00 */
[----:B------:R-:W-:Y:S02]  /*1530*/  IMAD.MOV.U32 R38, RZ, RZ, R95 ;  /* 0x000000ffff267224 */ /* 0x000fe400078e005f */
[----:B------:R-:W-:-:S02]  /*1540*/  IMAD.MOV.U32 R37, RZ, RZ, R96 ;  /* 0x000000ffff257224 */ /* 0x000fc400078e0060 */
[----:B------:R-:W-:Y:S02]  /*1550*/  IMAD.MOV.U32 R36, RZ, RZ, R97 ;  /* 0x000000ffff247224 */ /* 0x000fe400078e0061 */
[----:B------:R-:W-:Y:S02]  /*1560*/  IMAD.MOV.U32 R35, RZ, RZ, R98 ;  /* 0x000000ffff237224 */ /* 0x000fe400078e0062 */
[----:B------:R-:W-:Y:S02]  /*1570*/  IMAD.MOV.U32 R34, RZ, RZ, R99 ;  /* 0x000000ffff227224 */ /* 0x000fe400078e0063 */
[----:B------:R-:W-:Y:S01]  /*1580*/  IMAD.MOV.U32 R33, RZ, RZ, R100 ;  /* 0x000000ffff217224 */ /* 0x000fe200078e0064 */
[----:B------:R-:W-:Y:S01]  /*1590*/  MOV R218, R35 ;  /* 0x0000002300da7202 */ /* 0x000fe20000000f00 */
[----:B------:R-:W-:Y:S02]  /*15a0*/  IMAD.MOV.U32 R32, RZ, RZ, R101 ;  /* 0x000000ffff207224 */ /* 0x000fe400078e0065 */
[----:B------:R-:W-:-:S02]  /*15b0*/  IMAD.MOV.U32 R31, RZ, RZ, R102 ;  /* 0x000000ffff1f7224 */ /* 0x000fc400078e0066 */
[----:B------:R-:W-:Y:S02]  /*15c0*/  IMAD.MOV.U32 R30, RZ, RZ, R103 ;  /* 0x000000ffff1e7224 */ /* 0x000fe400078e0067 */
[----:B------:R-:W-:Y:S02]  /*15d0*/  IMAD.MOV.U32 R29, RZ, RZ, R104 ;  /* 0x000000ffff1d7224 */ /* 0x000fe400078e0068 */
[----:B------:R-:W-:Y:S02]  /*15e0*/  IMAD.MOV.U32 R28, RZ, RZ, R105 ;  /* 0x000000ffff1c7224 */ /* 0x000fe400078e0069 */
[----:B------:R-:W-:Y:S02]  /*15f0*/  IMAD.MOV.U32 R26, RZ, RZ, R107 ;  /* 0x000000ffff1a7224 */ /* 0x000fe400078e006b */
[----:B------:R-:W-:Y:S02]  /*1600*/  IMAD.MOV.U32 R25, RZ, RZ, R108 ;  /* 0x000000ffff197224 */ /* 0x000fe400078e006c */
[----:B------:R-:W-:-:S02]  /*1610*/  IMAD.MOV.U32 R24, RZ, RZ, R109 ;  /* 0x000000ffff187224 */ /* 0x000fc400078e006d */
[----:B------:R-:W-:Y:S02]  /*1620*/  IMAD.MOV.U32 R23, RZ, RZ, R110 ;  /* 0x000000ffff177224 */ /* 0x000fe400078e006e */
[----:B------:R-:W-:Y:S02]  /*1630*/  IMAD.MOV.U32 R22, RZ, RZ, R111 ;  /* 0x000000ffff167224 */ /* 0x000fe400078e006f */
[----:B------:R-:W-:Y:S02]  /*1640*/  IMAD.MOV.U32 R21, RZ, RZ, R112 ;  /* 0x000000ffff157224 */ /* 0x000fe400078e0070 */
[----:B------:R-:W-:Y:S02]  /*1650*/  IMAD.MOV.U32 R20, RZ, RZ, R113 ;  /* 0x000000ffff147224 */ /* 0x000fe400078e0071 */
[----:B------:R-:W-:Y:S01]  /*1660*/  IMAD.MOV.U32 R19, RZ, RZ, R114 ;  /* 0x000000ffff137224 */ /* 0x000fe200078e0072 */
[----:B------:R-:W-:Y:S01]  /*1670*/  MOV R232, R21 ;  /* 0x0000001500e87202 */ /* 0x000fe20000000f00 */
        /* <DEDUP_REMOVED lines=11> */
[----:B------:R-:W-:Y:S02]  /*1730*/  IMAD.MOV.U32 R6, RZ, RZ, R127 ;  /* 0x000000ffff067224 */ /* 0x000fe400078e007f */
[----:B------:R-:W-:Y:S01]  /*1740*/  IMAD.MOV.U32 R4, RZ, RZ, R128 ;  /* 0x000000ffff047224 */ /* 0x000fe200078e0080 */
[----:B------:R-:W-:Y:S01]  /*1750*/  MOV R246, R7 ;  /* 0x0000000700f67202 */ /* 0x000fe20000000f00 */
[----:B-1----:R-:W-:-:S02]  /*1760*/  IMAD.MOV.U32 R3, RZ, RZ, R129 ;  /* 0x000000ffff037224 */ /* 0x002fc400078e0081 */
        /* <DEDUP_REMOVED lines=30> */
[----:B------:R-:W-:-:S02]  /*1950*/  WARPGROUP.DEPBAR.LE gsb0, 0x0 ;  /* 0x00008000000079c5 */ /* 0x000fc40000010000 */
[----:B------:R-:W-:Y:S01]  /*1960*/  WARPGROUP.ARRIVE ;  /* 0x00000000000079c5 */ /* 0x000fe20000000000 */
[----:B------:R1:W-:Y:S01]  /*1970*/  STL.64 [R1+0x168], R214 ;  /* 0x000168d601007387 */ /* 0x0003e20000100a00 */
[----:B------:R-:W-:Y:S02]  /*1980*/  IMAD.MOV.U32 R226, RZ, RZ, R27 ;  /* 0x000000ffffe27224 */ /* 0x000fe400078e001b */
[----:B------:R-:W-:Y:S01]  /*1990*/  IMAD.MOV.U32 R227, RZ, RZ, R26 ;  /* 0x000000ffffe37224 */ /* 0x000fe200078e001a */
[----:B------:R2:W-:Y:S01]  /*19a0*/  STL.64 [R1+0x160], R212 ;  /* 0x000160d401007387 */ /* 0x0005e20000100a00 */
[----:B------:R-:W-:Y:S01]  /*19b0*/  HGMMA.64x128x16.F32.BF16 R88, gdesc[UR8].tnspB, RZ, !UPT, gsb0 ;  /* 0x41e00000085879f0 */ /* 0x000fe2000c0018ff */
[----:B------:R-:W-:Y:S01]  /*19c0*/  UIADD3 UR8, UR4, 0x300, URZ ;  /* 0x0000030004087890 */ /* 0x000fe2000fffe03f */
[----:B------:R-:W-:Y:S01]  /*19d0*/  IMAD.MOV.U32 R228, RZ, RZ, R25 ;  /* 0x000000ffffe47224 */ /* 0x000fe200078e0019 */
[----:B------:R3:W-:Y:S01]  /*19e0*/  STL.64 [R1+0x158], R210 ;  /* 0x000158d201007387 */ /* 0x0007e20000100a00 */
[----:B------:R-:W-:Y:S01]  /*19f0*/  IMAD.MOV.U32 R229, RZ, RZ, R24 ;  /* 0x000000ffffe57224 */ /* 0x000fe200078e0018 */
[----:B------:R-:W-:Y:S01]  /*1a00*/  UMOV UR9, 0x80000020 ;  /* 0x8000002000097882 */ /* 0x000fe20000000000 */
[----:B------:R-:W-:Y:S01]  /*1a10*/  IMAD.MOV.U32 R230, RZ, RZ, R23 ;  /* 0x000000ffffe67224 */ /* 0x000fe200078e0017 */
[----:B------:R4:W-:Y:S01]  /*1a20*/  STL.64 [R1+0x150], R208 ;  /* 0x000150d001007387 */ /* 0x0009e20000100a00 */
[----:B-1----:R-:W-:-:S02]  /*1a30*/  IMAD.MOV.U32 R214, RZ, RZ, R39 ;  /* 0x000000ffffd67224 */ /* 0x002fc400078e0027 */
[----:B------:R-:W-:Y:S01]  /*1a40*/  IMAD.MOV.U32 R215, RZ, RZ, R38 ;  /* 0x000000ffffd77224 */ /* 0x000fe200078e0026 */
[----:B------:R1:W-:Y:S01]  /*1a50*/  STL.64 [R1+0x148], R206 ;  /* 0x000148ce01007387 */ /* 0x0003e20000100a00 */
[----:B--2---:R-:W-:Y:S02]  /*1a60*/  IMAD.MOV.U32 R212, RZ, RZ, R41 ;  /* 0x000000ffffd47224 */ /* 0x004fe400078e0029 */
[----:B------:R-:W-:Y:S01]  /*1a70*/  IMAD.MOV.U32 R213, RZ, RZ, R40 ;  /* 0x000000ffffd57224 */ /* 0x000fe200078e0028 */
[----:B------:R2:W-:Y:S01]  /*1a80*/  STL.64 [R1+0x140], R204 ;  /* 0x000140cc01007387 */ /* 0x0005e20000100a00 */
[----:B---3--:R-:W-:Y:S02]  /*1a90*/  IMAD.MOV.U32 R210, RZ, RZ, R43 ;  /* 0x000000ffffd27224 */ /* 0x008fe400078e002b */
[----:B------:R-:W-:Y:S01]  /*1aa0*/  IMAD.MOV.U32 R211, RZ, RZ, R42 ;  /* 0x000000ffffd37224 */ /* 0x000fe200078e002a */
[----:B------:R3:W-:Y:S01]  /*1ab0*/  STL.64 [R1+0x138], R202 ;  /* 0x000138ca01007387 */ /* 0x0007e20000100a00 */
[----:B----4-:R-:W-:-:S02]  /*1ac0*/  IMAD.MOV.U32 R208, RZ, RZ, R45 ;  /* 0x000000ffffd07224 */ /* 0x010fc400078e002d */
[----:B------:R-:W-:Y:S01]  /*1ad0*/  IMAD.MOV.U32 R209, RZ, RZ, R44 ;  /* 0x000000ffffd17224 */ /* 0x000fe200078e002c */
[----:B------:R4:W-:Y:S01]  /*1ae0*/  STL.64 [R1+0x130], R200 ;  /* 0x000130c801007387 */ /* 0x0009e20000100a00 */
[----:B-1----:R-:W-:Y:S02]  /*1af0*/  IMAD.MOV.U32 R206, RZ, RZ, R47 ;  /* 0x000000ffffce7224 */ /* 0x002fe400078e002f */
[----:B------:R-:W-:Y:S01]  /*1b00*/  IMAD.MOV.U32 R207, RZ, RZ, R46 ;  /* 0x000000ffffcf7224 */ /* 0x000fe200078e002e */
[----:B------:R1:W-:Y:S01]  /*1b10*/  STL.64 [R1+0x128], R198 ;  /* 0x000128c601007387 */ /* 0x0003e20000100a00 */
[----:B--2---:R-:W-:Y:S01]  /*1b20*/  MOV R204, R49 ;  /* 0x0000003100cc7202 */ /* 0x004fe20000000f00 */
[----:B------:R-:W-:Y:S02]  /*1b30*/  IMAD.MOV.U32 R205, RZ, RZ, R48 ;  /* 0x000000ffffcd7224 */ /* 0x000fe400078e0030 */
[----:B------:R2:W-:Y:S01]  /*1b40*/  STL.64 [R1+0x120], R196 ;  /* 0x000120c401007387 */ /* 0x0005e20000100a00 */
[----:B---3--:R-:W-:-:S02]  /*1b50*/  IMAD.MOV.U32 R202, RZ, RZ, R51 ;  /* 0x000000ffffca7224 */ /* 0x008fc400078e0033 */
[----:B------:R-:W-:Y:S01]  /*1b60*/  IMAD.MOV.U32 R203, RZ, RZ, R50 ;  /* 0x000000ffffcb7224 */ /* 0x000fe200078e0032 */
[----:B------:R3:W-:Y:S01]  /*1b70*/  STL.64 [R1+0x118], R194 ;  /* 0x000118c201007387 */ /* 0x0007e20000100a00 */
[----:B----4-:R-:W-:Y:S02]  /*1b80*/  IMAD.MOV.U32 R200, RZ, RZ, R53 ;  /* 0x000000ffffc87224 */ /* 0x010fe400078e0035 */
[----:B------:R-:W-:Y:S01]  /*1b90*/  IMAD.MOV.U32 R201, RZ, RZ, R52 ;  /* 0x000000ffffc97224 */ /* 0x000fe200078e0034 */
[----:B------:R4:W-:Y:S01]  /*1ba0*/  STL.64 [R1+0x110], R192 ;  /* 0x000110c001007387 */ /* 0x0009e20000100a00 */
[----:B-1----:R-:W-:Y:S02]  /*1bb0*/  IMAD.MOV.U32 R198, RZ, RZ, R55 ;  /* 0x000000ffffc67224 */ /* 0x002fe400078e0037 */
[----:B------:R-:W-:Y:S01]  /*1bc0*/  IMAD.MOV.U32 R199, RZ, RZ, R54 ;  /* 0x000000ffffc77224 */ /* 0x000fe200078e0036 */
[----:B------:R1:W-:Y:S01]  /*1bd0*/  STL.64 [R1+0x108], R190 ;  /* 0x000108be01007387 */ /* 0x0003e20000100a00 */
[----:B--2---:R-:W-:-:S02]  /*1be0*/  IMAD.MOV.U32 R196, RZ, RZ, R57 ;  /* 0x000000ffffc47224 */ /* 0x004fc400078e0039 */
[----:B------:R-:W-:Y:S01]  /*1bf0*/  IMAD.MOV.U32 R197, RZ, RZ, R56 ;  /* 0x000000ffffc57224 */ /* 0x000fe200078e0038 */
[----:B------:R2:W-:Y:S01]  /*1c00*/  STL.64 [R1+0x100], R188 ;  /* 0x000100bc01007387 */ /* 0x0005e20000100a00 */
[----:B---3--:R-:W-:Y:S02]  /*1c10*/  IMAD.MOV.U32 R194, RZ, RZ, R59 ;  /* 0x000000ffffc27224 */ /* 0x008fe400078e003b */
[----:B------:R-:W-:Y:S02]  /*1c20*/  IMAD.MOV.U32 R195, RZ, RZ, R58 ;  /* 0x000000ffffc37224 */ /* 0x000fe400078e003a */
[----:B----4-:R-:W-:Y:S02]  /*1c30*/  IMAD.MOV.U32 R192, RZ, RZ, R61 ;  /* 0x000000ffffc07224 */ /* 0x010fe400078e003d */
[----:B------:R-:W-:Y:S01]  /*1c40*/  IMAD.MOV.U32 R193, RZ, RZ, R60 ;  /* 0x000000ffffc17224 */ /* 0x000fe200078e003c */
[----:B-1----:R-:W-:Y:S01]  /*1c50*/  MOV R190, R63 ;  /* 0x0000003f00be7202 */ /* 0x002fe20000000f00 */
[----:B------:R-:W-:-:S02]  /*1c60*/  IMAD.MOV.U32 R191, RZ, RZ, R62 ;  /* 0x000000ffffbf7224 */ /* 0x000fc400078e003e */
[----:B------:R-:W-:Y:S02]  /*1c70*/  IMAD.MOV.U32 R231, RZ, RZ, R22 ;  /* 0x000000ffffe77224 */ /* 0x000fe400078e0016 */
[----:B--2---:R-:W-:Y:S02]  /*1c80*/  IMAD.MOV.U32 R188, RZ, RZ, R65 ;  /* 0x000000ffffbc7224 */ /* 0x004fe400078e0041 */
        /* <DEDUP_REMOVED lines=18> */
[----:B------:R-:W-:Y:S01]  /*1db0*/  IMAD.MOV.U32 R251, RZ, RZ, R0 ;  /* 0x000000fffffb7224 */ /* 0x000fe200078e0000 */
[----:B------:R-:W-:Y:S02]  /*1dc0*/  WARPGROUP.DEPBAR.LE gsb0, 0x0 ;  /* 0x00008000000079c5 */ /* 0x000fe40000010000 */
[----:B------:R-:W-:-:S06]  /*1dd0*/  WARPGROUP.ARRIVE ;  /* 0x00000000000079c5 */ /* 0x000fcc0000000000 */
[----:B------:R-:W-:Y:S01]  /*1de0*/  HGMMA.64x128x16.F32.BF16 R24, gdesc[UR8].tnspB, RZ, !UPT, gsb0 ;  /* 0x41e00000081879f0 */ /* 0x000fe2000c0018ff */
[----:B------:R-:W-:Y:S02]  /*1df0*/  UIADD3 UR8, UR4, 0x2, URZ ;  /* 0x0000000204087890 */ /* 0x000fe4000fffe03f */
[----:B------:R-:W-:Y:S01]  /*1e00*/  UIADD3 UR10, UR7, 0x80, URZ ;  /* 0x00000080070a7890 */ /* 0x000fe2000fffe03f */
[----:B------:R-:W-:Y:S01]  /*1e10*/  UMOV UR9, 0x80000020 ;  /* 0x8000002000097882 */ /* 0x000fe20000000000 */
[----:B------:R-:W-:Y:S01]  /*1e20*/  UMOV UR11, 0x40000040 ;  /* 0x40000040000b7882 */ /* 0x000fe20000000000 */
[----:B------:R-:W-:Y:S02]  /*1e30*/  WARPGROUP.DEPBAR.LE gsb0, 0x0 ;  /* 0x00008000000079c5 */ /* 0x000fe40000010000 */
[----:B------:R-:W-:-:S06]  /*1e40*/  WARPGROUP.ARRIVE ;  /* 0x00000000000079c5 */ /* 0x000fcc0000000000 */
[----:B------:R-:W-:Y:S03]  /*1e50*/  HGMMA.64x128x16.F32.BF16 R188, gdesc[UR8].tnspB, R188, gsb0 ;  /* 0x41e0000008bc79f0 */ /* 0x000fe600080018bc */
[----:B------:R-:W-:Y:S02]  /*1e60*/  WARPGROUP.DEPBAR.LE gsb0, 0x0 ;  /* 0x00008000000079c5 */ /* 0x000fe40000010000 */
[----:B------:R-:W-:Y:S04]  /*1e70*/  STL.64 [R1], R188 ;  /* 0x000000bc01007387 */ /* 0x000fe80000100a00 */
[----:B------:R-:W-:Y:S04]  /*1e80*/  STL.64 [R1+0x8], R190 ;  /* 0x000008be01007387 */ /* 0x000fe80000100a00 */
        /* <DEDUP_REMOVED lines=11> */
[----:B------:R1:W-:Y:S04]  /*1f40*/  STL.64 [R1+0x68], R214 ;  /* 0x000068d601007387 */ /* 0x0003e80000100a00 */
        /* <DEDUP_REMOVED lines=18> */
[----:B-1----:R-:W3:Y:S04]  /*2070*/  LDL.LU.64 R214, [R1+0x168] ;  /* 0x0001680001d67983 */ /* 0x002ee80000300a00 */
[----:B------:R-:W3:Y:S04]  /*2080*/  LDL.LU.64 R212, [R1+0x160] ;  /* 0x0001600001d47983 */ /* 0x000ee80000300a00 */
        /* <DEDUP_REMOVED lines=11> */
[----:B------:R-:W3:Y:S01]  /*2140*/  LDL.LU.64 R188, [R1+0x100] ;  /* 0x0001000001bc7983 */ /* 0x000ee20000300a00 */
[----:B------:R-:W-:Y:S01]  /*2150*/  UIADD3 UR8, UR4, 0x102, URZ ;  /* 0x0000010204087890 */ /* 0x000fe2000fffe03f */
[----:B------:R-:W-:Y:S01]  /*2160*/  UMOV UR9, 0x80000020 ;  /* 0x8000002000097882 */ /* 0x000fe20000000000 */
[----:B---3--:R-:W-:-:S07]  /*2170*/  WARPGROUP.ARRIVE ;  /* 0x00000000000079c5 */ /* 0x008fce0000000000 */
[----:B------:R-:W-:Y:S01]  /*2180*/  HGMMA.64x128x16.F32.BF16 R152, gdesc[UR8].tnspB, R152, gsb0 ;  /* 0x41e00000089879f0 */ /* 0x000fe20008001898 */
[----:B------:R-:W-:Y:S01]  /*2190*/  UIADD3 UR8, UR4, 0x202, URZ ;  /* 0x0000020204087890 */ /* 0x000fe2000fffe03f */
[----:B------:R-:W-:Y:S01]  /*21a0*/  UMOV UR9, 0x80000020 ;  /* 0x8000002000097882 */ /* 0x000fe20000000000 */
[----:B------:R-:W-:Y:S02]  /*21b0*/  WARPGROUP.DEPBAR.LE gsb0, 0x0 ;  /* 0x00008000000079c5 */ /* 0x000fe40000010000 */
[----:B------:R-:W-:-:S07]  /*21c0*/  WARPGROUP.ARRIVE ;  /* 0x00000000000079c5 */ /* 0x000fce0000000000 */
[----:B------:R-:W-:Y:S01]  /*21d0*/  HGMMA.64x128x16.F32.BF16 R88, gdesc[UR8].tnspB, R88, gsb0 ;  /* 0x41e00000085879f0 */ /* 0x000fe20008001858 */
[----:B------:R-:W-:Y:S01]  /*21e0*/  UIADD3 UR8, UR4, 0x302, URZ ;  /* 0x0000030204087890 */ /* 0x000fe2000fffe03f */
[----:B------:R-:W-:Y:S02]  /*21f0*/  UMOV UR9, 0x80000020 ;  /* 0x8000002000097882 */ /* 0x000fe40000000000 */
[----:B------:R-:W-:Y:S01]  /*2200*/  UMOV UR4, 0x1 ;  /* 0x0000000100047882 */ /* 0x000fe20000000000 */
[----:B------:R-:W-:Y:S02]  /*2210*/  WARPGROUP.DEPBAR.LE gsb0, 0x0 ;  /* 0x00008000000079c5 */ /* 0x000fe40000010000 */
[----:B------:R-:W-:-:S06]  /*2220*/  WARPGROUP.ARRIVE ;  /* 0x00000000000079c5 */ /* 0x000fcc0000000000 */
[----:B--2---:R-:W-:Y:S03]  /*2230*/  HGMMA.64x128x16.F32.BF16 R24, gdesc[UR8].tnspB, R24, gsb0 ;  /* 0x41e00000081879f0 */ /* 0x004fe60008001818 */
[----:B------:R-:W-:Y:S02]  /*2240*/  WARPGROUP.DEPBAR.LE gsb0, 0x0 ;  /* 0x00008000000079c5 */ /* 0x000fe40000010000 */
.L_x_11:
[----:B------:R-:W-:-:S04]  /*2250*/  UISETP.LT.AND UP0, UPT, UR5, 0x1, UPT ;  /* 0x000000010500788c */ /* 0x000fc8000bf01270 */
[----:B------:R-:W-:-:S04]  /*2260*/  USEL UR7, UR5, 0x1, UP0 ;  /* 0x0000000105077887 */ /* 0x000fc80008000000 */
[----:B------:R-:W-:-:S04]  /*2270*/  UIADD3 UR7, UR5, -UR7, URZ ;  /* 0x8000000705077290 */ /* 0x000fc8000fffe03f */
[----:B------:R-:W-:-:S06]  /*2280*/  UISETP.GE.AND UP0, UPT, UR7, 0x1, UPT ;  /* 0x000000010700788c */ /* 0x000fcc000bf06270 */
[----:B------:R-:W-:-:S13]  /*2290*/  PLOP3.LUT P1, PT, PT, PT, UP0, 0x80, 0x0 ;  /* 0x000000000000781c */ /* 0x000fda0003f2f008 */
[----:B------:R-:W-:Y:S05]  /*22a0*/  @!P1 BRA `(.L_x_14) ;  /* 0x00000014009c9947 */ /* 0x000fea0003800000 */
[----:B------:R-:W-:Y:S01]  /*22b0*/  IMAD.MOV.U32 R4, RZ, RZ, RZ ;  /* 0x000000ffff047224 */ /* 0x000fe200078e00ff */
[----:B------:R-:W-:Y:S01]  /*22c0*/  ULOP3.LUT UR19, UR6, 0x1, URZ, 0xfc, !UPT ;  /* 0x0000000106137892 */ /* 0x000fe2000f8efc3f */
[----:B------:R-:W-:Y:S01]  /*22d0*/  IMAD.U32 R3, RZ, RZ, UR7 ;  /* 0x00000007ff037e24 */ /* 0x000fe2000f8e00ff */
[----:B------:R-:W-:Y:S01]  /*22e0*/  UISETP.NE.U32.AND UP0, UPT, UR4, URZ, UPT ;  /* 0x0000003f0400728c */ /* 0x000fe2000bf05070 */
[----:B------:R-:W-:-:S10]  /*22f0*/  UMOV UR5, URZ ;  /* 0x0000003f00057c82 */ /* 0x000fd40008000000 */
.L_x_19:
[----:B------:R-:W-:-:S06]  /*2300*/  UISETP.NE.AND UP1, UPT, UR19, 0x3, UPT ;  /* 0x000000031300788c */ /* 0x000fcc000bf25270 */
[----:B------:R-:W-:-:S13]  /*2310*/  PLOP3.LUT P2, PT, PT, PT, UP1, 0x80, 0x0 ;  /* 0x000000000000781c */ /* 0x000fda0003f4f018 */
[----:B------:R-:W-:Y:S05]  /*2320*/  @!P2 BRA `(.L_x_15) ;  /* 0x000000000004a947 */ /* 0x000fea0003800000 */
[----:B------:R-:W-:Y:S01]  /*2330*/  BPT.TRAP 0x1 ;  /* 0x000000040000795c */ /* 0x000fe20000300000 */
.L_x_15:
[----:B------:R-:W1:Y:S01]  /*2340*/  S2UR UR8, SR_CgaCtaId ;  /* 0x00000000000879c3 */ /* 0x000e620000008800 */
[----:B------:R-:W-:Y:S01]  /*2350*/  UMOV UR12, 0x400 ;  /* 0x00000400000c7882 */ /* 0x000fe20000000000 */
[----:B------:R-:W-:Y:S01]  /*2360*/  SHF.L.U32 R2, R4, 0x1f, RZ ;  /* 0x0000001f04027819 */ /* 0x000fe200000006ff */
[----:B-1----:R-:W-:-:S04]  /*2370*/  ULEA UR12, UR8, UR12, 0x18 ;  /* 0x0000000c080c7291 */ /* 0x002fc8000f8ec03f */
[----:B------:R-:W-:-:S12]  /*2380*/  ULEA UR8, UR4, UR12, 0x3 ;  /* 0x0000000c04087291 */ /* 0x000fd8000f8e183f */
.L_x_16:
[----:B-1----:R-:W-:-:S04]  /*2390*/  IMAD.U32 R0, RZ, RZ, UR8 ;  /* 0x00000008ff007e24 */ /* 0x002fc8000f8e00ff */
[----:B------:R1:W2:Y:S03]  /*23a0*/  SYNCS.PHASECHK.TRANS64.TRYWAIT P1, [R0+URZ+0x36000], R2 ;  /* 0x03600002000075a7 */ /* 0x0002a6000802017f */
[----:B--2---:R-:W-:Y:S05]  /*23b0*/  @!P1 NANOSLEEP.SYNCS 0x989680 ;  /* 0x009896800000995d */ /* 0x004fea0003900000 */
[----:B------:R-:W2:Y:S02]  /*23c0*/  @!P1 SYNCS.PHASECHK.TRANS64 P1, [R0+URZ+0x36000], R2 ;  /* 0x03600002000095a7 */ /* 0x000ea4000802007f */
[----:B--2---:R-:W-:Y:S05]  /*23d0*/  @!P1 BRA `(.L_x_16) ;  /* 0xfffffffc00ec9947 */ /* 0x004fea000383ffff */
        /* <DEDUP_REMOVED lines=32> */
[----:B--2---:R-:W2:Y:S04]  /*25e0*/  LDL.LU.64 R24, [R1] ;  /* 0x0000000001187983 */ /* 0x004ea80000300a00 */
[----:B------:R-:W2:Y:S04]  /*25f0*/  LDL.LU.64 R26, [R1+0x8] ;  /* 0x00000800011a7983 */ /* 0x000ea80000300a00 */
        /* <DEDUP_REMOVED lines=29> */
[----:B------:R-:W2:Y:S01]  /*27d0*/  LDL.LU.64 R86, [R1+0xf8] ;  /* 0x0000f80001567983 */ /* 0x000ea20000300a00 */
[----:B------:R-:W-:-:S02]  /*27e0*/  UIADD3 UR9, UR12, 0x24000, URZ ;  /* 0x000240000c097890 */ /* 0x000fc4000fffe03f */
[----:B------:R-:W-:Y:S02]  /*27f0*/  USHF.R.U32.HI UR8, URZ, 0x4, UR12 ;  /* 0x000000043f087899 */ /* 0x000fe4000801160c */
[----:B------:R-:W-:Y:S02]  /*2800*/  USHF.R.U32.HI UR9, URZ, 0x4, UR9 ;  /* 0x000000043f097899 */ /* 0x000fe40008011609 */
[----:B------:R-:W-:Y:S02]  /*2810*/  ULOP3.LUT UR8, UR8, 0x3fff, URZ, 0xc0, !UPT ;  /* 0x00003fff08087892 */ /* 0x000fe4000f8ec03f */
[----:B------:R-:W-:Y:S02]  /*2820*/  ULOP3.LUT UR9, UR9, 0x3fff, URZ, 0xc0, !UPT ;  /* 0x00003fff09097892 */ /* 0x000fe4000f8ec03f */
[----:B------:R-:W-:Y:S02]  /*2830*/  ULOP3.LUT UR8, UR8, 0x10000, URZ, 0xfc, !UPT ;  /* 0x0001000008087892 */ /* 0x000fe4000f8efc3f */
[----:B------:R-:W-:-:S02]  /*2840*/  ULOP3.LUT UR9, UR9, 0x1000000, URZ, 0xfc, !UPT ;  /* 0x0100000009097892 */ /* 0x000fc4000f8efc3f */
[----:B------:R-:W-:Y:S02]  /*2850*/  ULEA UR17, UR4, UR8, 0xa ;  /* 0x0000000804117291 */ /* 0x000fe4000f8e503f */
[----:B------:R-:W-:Y:S01]  /*2860*/  ULEA UR18, UR4, UR9, 0x9 ;  /* 0x0000000904127291 */ /* 0x000fe2000f8e483f */
[----:B------:R-:W-:Y:S02]  /*2870*/  UMOV UR11, 0x40000040 ;  /* 0x40000040000b7882 */ /* 0x000fe40000000000 */
[----:B------:R-:W-:Y:S02]  /*2880*/  UMOV UR9, 0x80000020 ;  /* 0x8000002000097882 */ /* 0x000fe40000000000 */
[----:B------:R-:W-:Y:S02]  /*2890*/  UMOV UR8, UR17 ;  /* 0x0000001100087c82 */ /* 0x000fe40008000000 */
[----:B------:R-:W-:Y:S01]  /*28a0*/  UMOV UR10, UR18 ;  /* 0x00000012000a7c82 */ /* 0x000fe20008000000 */
[----:B--2---:R-:W-:-:S06]  /*28b0*/  WARPGROUP.ARRIVE ;  /* 0x00000000000079c5 */ /* 0x004fcc0000000000 */
[----:B------:R-:W-:Y:S01]  /*28c0*/  HGMMA.64x128x16.F32.BF16 R24, gdesc[UR8].tnspB, R24, UP0, gsb0 ;  /* 0x41e00000081879f0 */ /* 0x000fe2000b801818 */
[----:B------:R-:W-:Y:S01]  /*28d0*/  UIADD3 UR8, UR17, 0x100, URZ ;  /* 0x0000010011087890 */ /* 0x000fe2000fffe03f */
[----:B------:R-:W-:Y:S01]  /*28e0*/  UMOV UR9, 0x80000020 ;  /* 0x8000002000097882 */ /* 0x000fe20000000000 */
[----:B------:R-:W-:Y:S02]  /*28f0*/  WARPGROUP.DEPBAR.LE gsb0, 0x0 ;  /* 0x00008000000079c5 */ /* 0x000fe40000010000 */
[----:B------:R-:W-:Y:S01]  /*2900*/  STL.64 [R1], R24 ;  /* 0x0000001801007387 */ /* 0x000fe20000100a00 */
[----:B-1----:R-:W-:Y:S01]  /*2910*/  IMAD.MOV.U32 R2, RZ, RZ, R86 ;  /* 0x000000ffff027224 */ /* 0x002fe200078e0056 */
[----:B------:R-:W-:Y:S01]  /*2920*/  MOV R13, R78 ;  /* 0x0000004e000d7202 */ /* 0x000fe20000000f00 */
[----:B------:R-:W-:Y:S01]  /*2930*/  IMAD.MOV.U32 R0, RZ, RZ, R87 ;  /* 0x000000ffff007224 */ /* 0x000fe200078e0057 */
[----:B------:R-:W-:Y:S01]  /*2940*/  STL.64 [R1+0x8], R26 ;  /* 0x0000081a01007387 */ /* 0x000fe20000100a00 */
[----:B------:R-:W-:Y:S01]  /*2950*/  IMAD.MOV.U32 R7, RZ, RZ, R84 ;  /* 0x000000ffff077224 */ /* 0x000fe200078e0054 */
[----:B------:R-:W-:Y:S01]  /*2960*/  MOV R228, R64 ;  /* 0x0000004000e47202 */ /* 0x000fe20000000f00 */
[----:B------:R-:W-:Y:S01]  /*2970*/  IMAD.MOV.U32 R6, RZ, RZ, R85 ;  /* 0x000000ffff067224 */ /* 0x000fe200078e0055 */
[----:B------:R-:W-:Y:S01]  /*2980*/  STL.64 [R1+0x10], R28 ;  /* 0x0000101c01007387 */ /* 0x000fe20000100a00 */
[----:B------:R-:W-:Y:S01]  /*2990*/  IMAD.MOV.U32 R9, RZ, RZ, R82 ;  /* 0x000000ffff097224 */ /* 0x000fe200078e0052 */
[----:B------:R-:W-:Y:S01]  /*29a0*/  WARPGROUP.ARRIVE ;  /* 0x00000000000079c5 */ /* 0x000fe20000000000 */
[----:B------:R-:W-:Y:S01]  /*29b0*/  IMAD.MOV.U32 R8, RZ, RZ, R83 ;  /* 0x000000ffff087224 */ /* 0x000fe200078e0053 */
[----:B------:R1:W-:Y:S01]  /*29c0*/  STL [R1+0x18], R30 ;  /* 0x0000181e01007387 */ /* 0x0003e20000100800 */
[----:B------:R-:W-:Y:S01]  /*29d0*/  IMAD.MOV.U32 R11, RZ, RZ, R80 ;  /* 0x000000ffff0b7224 */ /* 0x000fe200078e0050 */
[----:B------:R-:W-:Y:S01]  /*29e0*/  MOV R233, R50 ;  /* 0x0000003200e97202 */ /* 0x000fe20000000f00 */
[----:B------:R-:W-:Y:S01]  /*29f0*/  IMAD.MOV.U32 R10, RZ, RZ, R81 ;  /* 0x000000ffff0a7224 */ /* 0x000fe200078e0051 */
[----:B------:R-:W2:Y:S01]  /*2a00*/  LDL.LU.64 R86, [R1+0x268] ;  /* 0x0002680001567983 */ /* 0x000ea20000300a00 */
[----:B------:R-:W-:Y:S01]  /*2a10*/  IMAD.MOV.U32 R12, RZ, RZ, R79 ;  /* 0x000000ffff0c7224 */ /* 0x000fe200078e004f */
[----:B------:R-:W-:Y:S01]  /*2a20*/  HGMMA.64x128x16.F32.BF16 R152, gdesc[UR8].tnspB, R152, UP0, gsb0 ;  /* 0x41e00000089879f0 */ /* 0x000fe2000b801898 */
[----:B------:R-:W-:Y:S01]  /*2a30*/  IMAD.MOV.U32 R15, RZ, RZ, R76 ;  /* 0x000000ffff0f7224 */ /* 0x000fe200078e004c */
[----:B------:R-:W2:Y:S01]  /*2a40*/  LDL.LU.64 R84, [R1+0x260] ;  /* 0x0002600001547983 */ /* 0x000ea20000300a00 */
[----:B------:R-:W-:Y:S01]  /*2a50*/  IMAD.MOV.U32 R14, RZ, RZ, R77 ;  /* 0x000000ffff0e7224 */ /* 0x000fe200078e004d */
[----:B------:R-:W-:Y:S01]  /*2a60*/  MOV R247, R36 ;  /* 0x0000002400f77202 */ /* 0x000fe20000000f00 */
[----:B------:R-:W-:Y:S01]  /*2a70*/  IMAD.MOV.U32 R17, RZ, RZ, R74 ;  /* 0x000000ffff117224 */ /* 0x000fe200078e004a */
[----:B------:R-:W2:Y:S01]  /*2a80*/  LDL.LU.64 R82, [R1+0x258] ;  /* 0x0002580001527983 */ /* 0x000ea20000300a00 */
[----:B------:R-:W-:-:S02]  /*2a90*/  IMAD.MOV.U32 R16, RZ, RZ, R75 ;  /* 0x000000ffff107224 */ /* 0x000fc400078e004b */
[----:B------:R-:W-:Y:S01]  /*2aa0*/  IMAD.MOV.U32 R19, RZ, RZ, R72 ;  /* 0x000000ffff137224 */ /* 0x000fe200078e0048 */
[----:B------:R-:W2:Y:S01]  /*2ab0*/  LDL.LU.64 R80, [R1+0x250] ;  /* 0x0002500001507983 */ /* 0x000ea20000300a00 */
[----:B------:R-:W-:Y:S02]  /*2ac0*/  IMAD.MOV.U32 R18, RZ, RZ, R73 ;  /* 0x000000ffff127224 */ /* 0x000fe400078e0049 */
[----:B------:R-:W-:Y:S01]  /*2ad0*/  IMAD.MOV.U32 R21, RZ, RZ, R70 ;  /* 0x000000ffff157224 */ /* 0x000fe200078e0046 */
[----:B------:R-:W2:Y:S01]  /*2ae0*/  LDL.LU.64 R78, [R1+0x248] ;  /* 0x00024800014e7983 */ /* 0x000ea20000300a00 */
[----:B------:R-:W-:Y:S02]  /*2af0*/  IMAD.MOV.U32 R20, RZ, RZ, R71 ;  /* 0x000000ffff147224 */ /* 0x000fe400078e0047 */
        /* <DEDUP_REMOVED lines=53> */
[----:B------:R-:W-:-:S03]  /*2e50*/  IMAD.MOV.U32 R252, RZ, RZ, R31 ;  /* 0x000000fffffc7224 */ /* 0x000fc600078e001f */
[----:B------:R-:W2:Y:S04]  /*2e60*/  LDL.LU.64 R40, [R1+0x1b0] ;  /* 0x0001b00001287983 */ /* 0x000ea80000300a00 */
[----:B------:R-:W2:Y:S04]  /*2e70*/  LDL.LU.64 R38, [R1+0x1a8] ;  /* 0x0001a80001267983 */ /* 0x000ea80000300a00 */
[----:B------:R-:W2:Y:S04]  /*2e80*/  LDL.LU.64 R36, [R1+0x1a0] ;  /* 0x0001a00001247983 */ /* 0x000ea80000300a00 */
[----:B------:R-:W2:Y:S04]  /*2e90*/  LDL.LU.64 R34, [R1+0x198] ;  /* 0x0001980001227983 */ /* 0x000ea80000300a00 */
[----:B------:R-:W2:Y:S04]  /*2ea0*/  LDL.LU.64 R32, [R1+0x190] ;  /* 0x0001900001207983 */ /* 0x000ea80000300a00 */
[----:B-1----:R-:W2:Y:S04]  /*2eb0*/  LDL.LU.64 R30, [R1+0x188] ;  /* 0x00018800011e7983 */ /* 0x002ea80000300a00 */
[----:B------:R-:W2:Y:S04]  /*2ec0*/  LDL.LU.64 R28, [R1+0x180] ;  /* 0x00018000011c7983 */ /* 0x000ea80000300a00 */
[----:B------:R-:W2:Y:S04]  /*2ed0*/  LDL.LU.64 R26, [R1+0x178] ;  /* 0x00017800011a7983 */ /* 0x000ea80000300a00 */
[----:B------:R-:W2:Y:S01]  /*2ee0*/  LDL.LU.64 R24, [R1+0x170] ;  /* 0x0001700001187983 */ /* 0x000ea20000300a00 */
[----:B------:R-:W-:-:S03]  /*2ef0*/  WARPGROUP.DEPBAR.LE gsb0, 0x0 ;  /* 0x00008000000079c5 */ /* 0x000fc60000010000 */
        /* <DEDUP_REMOVED lines=14> */
[----:B-1----:R-:W3:Y:S04]  /*2fe0*/  LDL.LU R188, [R1] ;  /* 0x0000000001bc7983 */ /* 0x002ee80000300800 */
[----:B------:R-:W3:Y:S04]  /*2ff0*/  LDL.LU R189, [R1+0x4] ;  /* 0x0000040001bd7983 */ /* 0x000ee80000300800 */
[----:B------:R-:W3:Y:S04]  /*3000*/  LDL.LU R190, [R1+0x8] ;  /* 0x0000080001be7983 */ /* 0x000ee80000300800 */
[----:B------:R-:W3:Y:S04]  /*3010*/  LDL.LU R191, [R1+0xc] ;  /* 0x00000c0001bf7983 */ /* 0x000ee80000300800 */
[----:B------:R-:W3:Y:S04]  /*3020*/  LDL.LU R192, [R1+0x10] ;  /* 0x0000100001c07983 */ /* 0x000ee80000300800 */
[----:B------:R-:W3:Y:S04]  /*3030*/  LDL.LU R193, [R1+0x14] ;  /* 0x0000140001c17983 */ /* 0x000ee80000300800 */
[----:B------:R-:W3:Y:S01]  /*3040*/  LDL.LU R194, [R1+0x18] ;  /* 0x0000180001c27983 */ /* 0x000ee20000300800 */
[----:B------:R-:W-:Y:S01]  /*3050*/  UIADD3 UR8, UR17, 0x200, URZ ;  /* 0x0000020011087890 */ /* 0x000fe2000fffe03f */
[----:B------:R-:W-:Y:S01]  /*3060*/  WARPGROUP.ARRIVE ;  /* 0x00000000000079c5 */ /* 0x000fe20000000000 */
[----:B------:R-:W-:-:S07]  /*3070*/  UMOV UR9, 0x80000020 ;  /* 0x8000002000097882 */ /* 0x000fce0000000000 */
[----:B------:R-:W-:Y:S01]  /*3080*/  HGMMA.64x128x16.F32.BF16 R88, gdesc[UR8].tnspB, R88, UP0, gsb0 ;  /* 0x41e00000085879f0 */ /* 0x000fe2000b801858 */
[----:B------:R-:W-:Y:S01]  /*3090*/  UIADD3 UR8, UR17, 0x300, URZ ;  /* 0x0000030011087890 */ /* 0x000fe2000fffe03f */
[----:B------:R-:W-:Y:S01]  /*30a0*/  UMOV UR9, 0x80000020 ;  /* 0x8000002000097882 */ /* 0x000fe20000000000 */
[----:B------:R-:W-:Y:S01]  /*30b0*/  IMAD.MOV.U32 R196, RZ, RZ, R251 ;  /* 0x000000ffffc47224 */ /* 0x000fe200078e00fb */
[----:B------:R-:W-:Y:S01]  /*30c0*/  MOV R199, R248 ;  /* 0x000000f800c77202 */ /* 0x000fe20000000f00 */
[----:B------:R-:W-:Y:S01]  /*30d0*/  IMAD.MOV.U32 R197, RZ, RZ, R250 ;  /* 0x000000ffffc57224 */ /* 0x000fe200078e00fa */
[----:B------:R-:W-:Y:S01]  /*30e0*/  MOV R213, R234 ;  /* 0x000000ea00d57202 */ /* 0x000fe20000000f00 */
[----:B------:R-:W-:Y:S02]  /*30f0*/  IMAD.MOV.U32 R198, RZ, RZ, R249 ;  /* 0x000000ffffc67224 */ /* 0x000fe400078e00f9 */
[----:B------:R-:W-:Y:S02]  /*3100*/  IMAD.MOV.U32 R200, RZ, RZ, R247 ;  /* 0x000000ffffc87224 */ /* 0x000fe400078e00f7 */
[----:B------:R-:W-:-:S02]  /*3110*/  IMAD.MOV.U32 R201, RZ, RZ, R246 ;  /* 0x000000ffffc97224 */ /* 0x000fc400078e00f6 */
[----:B------:R-:W-:Y:S02]  /*3120*/  IMAD.MOV.U32 R202, RZ, RZ, R245 ;  /* 0x000000ffffca7224 */ /* 0x000fe400078e00f5 */
[----:B------:R-:W-:Y:S02]  /*3130*/  IMAD.MOV.U32 R203, RZ, RZ, R244 ;  /* 0x000000ffffcb7224 */ /* 0x000fe400078e00f4 */
[----:B------:R-:W-:Y:S01]  /*3140*/  IMAD.MOV.U32 R204, RZ, RZ, R243 ;  /* 0x000000ffffcc7224 */ /* 0x000fe200078e00f3 */
[----:B------:R-:W-:Y:S01]  /*3150*/  MOV R243, R12 ;  /* 0x0000000c00f37202 */ /* 0x000fe20000000f00 */
[----:B------:R-:W-:Y:S02]  /*3160*/  IMAD.MOV.U32 R205, RZ, RZ, R242 ;  /* 0x000000ffffcd7224 */ /* 0x000fe400078e00f2 */
[----:B------:R-:W-:Y:S02]  /*3170*/  IMAD.MOV.U32 R206, RZ, RZ, R241 ;  /* 0x000000ffffce7224 */ /* 0x000fe400078e00f1 */
[----:B------:R-:W-:Y:S01]  /*3180*/  IMAD.MOV.U32 R207, RZ, RZ, R240 ;  /* 0x000000ffffcf7224 */ /* 0x000fe200078e00f0 */
[----:B------:R-:W-:-:S02]  /*3190*/  WARPGROUP.DEPBAR.LE gsb0, 0x0 ;  /* 0x00008000000079c5 */ /* 0x000fc40000010000 */
[----:B--2---:R-:W-:-:S06]  /*31a0*/  WARPGROUP.ARRIVE ;  /* 0x00000000000079c5 */ /* 0x004fcc0000000000 */
[----:B------:R-:W-:Y:S01]  /*31b0*/  HGMMA.64x128x16.F32.BF16 R24, gdesc[UR8].tnspB, R24, UP0, gsb0 ;  /* 0x41e00000081879f0 */ /* 0x000fe2000b801818 */
        /* <DEDUP_REMOVED lines=27> */
[----:B------:R-:W-:Y:S02]  /*3370*/  UIADD3 UR8, UR17, 0x2, URZ ;  /* 0x0000000211087890 */ /* 0x000fe4000fffe03f */
[----:B------:R-:W-:Y:S01]  /*3380*/  UIADD3 UR10, UR18, 0x80, URZ ;  /* 0x00000080120a7890 */ /* 0x000fe2000fffe03f */
[----:B------:R-:W-:Y:S01]  /*3390*/  UMOV UR9, 0x80000020 ;  /* 0x8000002000097882 */ /* 0x000fe20000000000 */
[----:B------:R-:W-:Y:S01]  /*33a0*/  UMOV UR11, 0x40000040 ;  /* 0x40000040000b7882 */ /* 0x000fe20000000000 */
[----:B------:R-:W-:-:S02]  /*33b0*/  WARPGROUP.DEPBAR.LE gsb0, 0x0 ;  /* 0x00008000000079c5 */ /* 0x000fc40000010000 */
[----:B---3--:R-:W-:-:S06]  /*33c0*/  WARPGROUP.ARRIVE ;  /* 0x00000000000079c5 */ /* 0x008fcc0000000000 */
        /* <DEDUP_REMOVED lines=58> */
[----:B------:R-:W-:Y:S01]  /*3770*/  UMOV UR9, 0x80000020 ;  /* 0x8000002000097882 */ /* 0x000fe20000000000 */
[----:B------:R-:W-:Y:S02]  /*3780*/  WARPGROUP.DEPBAR.LE gsb0, 0x0 ;  /* 0x00008000000079c5 */ /* 0x000fe40000010000 */
[----:B------:R-:W-:-:S07]  /*3790*/  WARPGROUP.ARRIVE ;  /* 0x00000000000079c5 */ /* 0x000fce0000000000 */
[----:B------:R-:W-:Y:S03]  /*37a0*/  HGMMA.64x128x16.F32.BF16 R24, gdesc[UR8].tnspB, R24, gsb0 ;  /* 0x41e00000081879f0 */ /* 0x000fe60008001818 */
[----:B------:R-:W-:Y:S02]  /*37b0*/  WARPGROUP.DEPBAR.LE gsb0, 0x0 ;  /* 0x00008000000079c5 */ /* 0x000fe40000010000 */
[----:B--2---:R-:W-:Y:S05]  /*37c0*/  @!P2 BRA `(.L_x_17) ;  /* 0x000000000004a947 */ /* 0x004fea0003800000 */
[----:B------:R-:W-:Y:S01]  /*37d0*/  BPT.TRAP 0x1 ;  /* 0x000000040000795c */ /* 0x000fe20000300000 */
.L_x_17:
[----:B------:R-:W-:Y:S02]  /*37e0*/  UISETP.GT.U32.AND UP0, UPT, UR6, 0x1, UPT ;  /* 0x000000010600788c */ /* 0x000fe4000bf04070 */
[----:B------:R-:W-:-:S04]  /*37f0*/  ULEA UR12, UR5, UR12, 0x3 ;  /* 0x0000000c050c7291 */ /* 0x000fc8000f8e183f */
[----:B------:R-:W-:Y:S01]  /*3800*/  UIADD3 UR12, UR12, 0x36048, URZ ;  /* 0x000360480c0c7890 */ /* 0x000fe2000fffe03f */
[----:B------:R-:W-:-:S03]  /*3810*/  PLOP3.LUT P1, PT, PT, PT, UP0, 0x80, 0x0 ;  /* 0x000000000000781c */ /* 0x000fc60003f2f008 */
[----:B------:R-:W-:-:S09]  /*3820*/  UPRMT UR12, URZ, 0x654, UR12 ;  /* 0x000006543f0c7896 */ /* 0x000fd2000800000c */
[----:B------:R-:W-:Y:S01]  /*3830*/  SYNCS.ARRIVE.TRANS64.RED.A1T0 RZ, [UR12], RZ ;  /* 0x000000ffffff79a7 */ /* 0x000fe2000810040c */
[----:B------:R-:W-:Y:S05]  /*3840*/  @P1 BRA `(.L_x_18) ;  /* 0x0000000000041947 */ /* 0x000fea0003800000 */
[----:B------:R-:W-:Y:S01]  /*3850*/  BPT.TRAP 0x1 ;  /* 0x000000040000795c */ /* 0x000fe20000300000 */
.L_x_18:
[----:B------:R-:W-:Y:S01]  /*3860*/  UIADD3 UR4, UR4, 0x1, URZ ;  /* 0x0000000104047890 */ /* 0x000fe2000fffe03f */
[C---:B------:R-:W-:Y:S01]  /*3870*/  ISETP.GT.AND P1, PT, R3.reuse, 0x1, PT ;  /* 0x000000010300780c */ /* 0x040fe20003f24270 */
[----:B------:R-:W-:Y:S01]  /*3880*/  UIADD3 UR5, UR5, 0x1, URZ ;  /* 0x0000000105057890 */ /* 0x000fe2000fffe03f */
[----:B------:R-:W-:Y:S01]  /*3890*/  VIADD R3, R3, 0xffffffff ;  /* 0xffffffff03037836 */ /* 0x000fe20000000000 */
[----:B------:R-:W-:Y:S02]  /*38a0*/  UISETP.NE.AND UP0, UPT, UR4, 0x9, UPT ;  /* 0x000000090400788c */ /* 0x000fe4000bf05270 */
[----:B------:R-:W-:Y:S02]  /*38b0*/  UISETP.NE.AND UP1, UPT, UR5, 0x9, UPT ;  /* 0x000000090500788c */ /* 0x000fe4000bf25270 */
[----:B------:R-:W-:Y:S02]  /*38c0*/  USEL UR8, URZ, 0x1, UP0 ;  /* 0x000000013f087887 */ /* 0x000fe40008000000 */
[----:B------:R-:W-:-:S02]  /*38d0*/  USEL UR4, UR4, URZ, UP0 ;  /* 0x0000003f04047287 */ /* 0x000fc40008000000 */
[----:B------:R-:W-:Y:S02]  /*38e0*/  USEL UR5, UR5, URZ, UP1 ;  /* 0x0000003f05057287 */ /* 0x000fe40008800000 */
[----:B------:R-:W-:Y:S01]  /*38f0*/  UPLOP3.LUT UP0, UPT, UPT, UPT, UPT, 0x80, 0x0 ;  /* 0x000000000000789c */ /* 0x000fe20003f0f070 */
[----:B------:R-:W-:Y:S01]  /*3900*/  LOP3.LUT R4, R4, UR8, RZ, 0x3c, !PT ;  /* 0x0000000804047c12 */ /* 0x000fe2000f8e3cff */
[----:B------:R-:W-:Y:S09]  /*3910*/  @P1 BRA `(.L_x_19) ;  /* 0xffffffe800781947 */ /* 0x000ff2000383ffff */
.L_x_14:
[----:B------:R-:W-:Y:S05]  /*3920*/  @!P0 BRA `(.L_x_20) ;  /* 0x00000000004c8947 */ /* 0x000fea0003800000 */
[----:B------:R-:W-:-:S04]  /*3930*/  ULOP3.LUT UR4, UR6, 0x1, URZ, 0xfc, !UPT ;  /* 0x0000000106047892 */ /* 0x000fc8000f8efc3f */
[----:B------:R-:W-:-:S06]  /*3940*/  UISETP.NE.AND UP0, UPT, UR4, 0x3, UPT ;  /* 0x000000030400788c */ /* 0x000fcc000bf05270 */
[----:B------:R-:W-:-:S13]  /*3950*/  PLOP3.LUT P0, PT, PT, PT, UP0, 0x80, 0x0 ;  /* 0x000000000000781c */ /* 0x000fda0003f0f008 */
[----:B------:R-:W-:Y:S05]  /*3960*/  @!P0 BRA `(.L_x_21) ;  /* 0x0000000000048947 */ /* 0x000fea0003800000 */
[----:B------:R-:W-:Y:S01]  /*3970*/  BPT.TRAP 0x1 ;  /* 0x000000040000795c */ /* 0x000fe20000300000 */
.L_x_21:
[----:B------:R-:W1:Y:S01]  /*3980*/  S2UR UR8, SR_CgaCtaId ;  /* 0x00000000000879c3 */ /* 0x000e620000008800 */
[----:B------:R-:W-:Y:S02]  /*3990*/  UIMAD.WIDE.U32 UR4, UR7, 0x38e38e39, URZ ;  /* 0x38e38e39070478a5 */ /* 0x000fe4000f8e003f */
[----:B------:R-:W-:Y:S02]  /*39a0*/  UISETP.GT.U32.AND UP0, UPT, UR6, 0x1, UPT ;  /* 0x000000010600788c */ /* 0x000fe4000bf04070 */
[----:B------:R-:W-:-:S03]  /*39b0*/  USHF.R.U32.HI UR4, URZ, 0x1, UR5 ;  /* 0x000000013f047899 */ /* 0x000fc60008011605 */
[----:B------:R-:W-:Y:S01]  /*39c0*/  UMOV UR5, 0x400 ;  /* 0x0000040000057882 */ /* 0x000fe20000000000 */
[----:B------:R-:W-:Y:S01]  /*39d0*/  UIMAD UR4, UR4, -0x9, UR7 ;  /* 0xfffffff7040478a4 */ /* 0x000fe2000f8e0207 */
[----:B------:R-:W-:Y:S01]  /*39e0*/  PLOP3.LUT P0, PT, PT, PT, UP0, 0x80, 0x0 ;  /* 0x000000000000781c */ /* 0x000fe20003f0f008 */
[----:B-1----:R-:W-:-:S04]  /*39f0*/  ULEA UR5, UR8, UR5, 0x18 ;  /* 0x0000000508057291 */ /* 0x002fc8000f8ec03f */
[----:B------:R-:W-:-:S04]  /*3a00*/  ULEA UR4, UR4, UR5, 0x3 ;  /* 0x0000000504047291 */ /* 0x000fc8000f8e183f */
[----:B------:R-:W-:-:S04]  /*3a10*/  UIADD3 UR4, UR4, 0x36048, URZ ;  /* 0x0003604804047890 */ /* 0x000fc8000fffe03f */
[----:B------:R-:W-:-:S09]  /*3a20*/  UPRMT UR4, URZ, 0x654, UR4 ;  /* 0x000006543f047896 */ /* 0x000fd20008000004 */
[----:B------:R-:W-:Y:S01]  /*3a30*/  SYNCS.ARRIVE.TRANS64.RED.A1T0 RZ, [UR4], RZ ;  /* 0x000000ffffff79a7 */ /* 0x000fe20008100404 */
[----:B------:R-:W-:Y:S05]  /*3a40*/  @P0 BRA `(.L_x_20) ;  /* 0x0000000000040947 */ /* 0x000fea0003800000 */
[----:B------:R-:W-:Y:S01]  /*3a50*/  BPT.TRAP 0x1 ;  /* 0x000000040000795c */ /* 0x000fe20000300000 */
.L_x_20:
[----:B------:R-:W1:Y:S01]  /*3a60*/  S2R R3, SR_CTAID.Y ;  /* 0x0000000000037919 */ /* 0x000e620000002600 */
[----:B------:R-:W-:Y:S01]  /*3a70*/  SHF.R.S32.HI R2, RZ, 0x1f, R5 ;  /* 0x0000001fff027819 */ /* 0x000fe20000011405 */
[----:B------:R-:W-:Y:S01]  /*3a80*/  ULDC.64 UR4, c[0x0][0x280] ;  /* 0x0000a00000047ab9 */ /* 0x000fe20000000a00 */
[----:B------:R-:W2:Y:S02]  /*3a90*/  S2R R4, SR_CTAID.X ;  /* 0x0000000000047919 */ /* 0x000ea40000002500 */
[----:B------:R-:W-:-:S04]  /*3aa0*/  LEA.HI R0, R2, R5, RZ, 0x2 ;  /* 0x0000000502007211 */ /* 0x000fc800078f10ff */
[--C-:B------:R-:W-:Y:S02]  /*3ab0*/  SHF.R.S32.HI R14, RZ, 0x2, R0.reuse ;  /* 0x00000002ff0e7819 */ /* 0x100fe40000011400 */
[----:B------:R-:W-:Y:S02]  /*3ac0*/  SHF.R.S32.HI R15, RZ, 0x1f, R0 ;  /* 0x0000001fff0f7819 */ /* 0x000fe40000011400 */
[----:B------:R-:W-:Y:S02]  /*3ad0*/  LOP3.LUT R0, R0, 0x7ffffffc, RZ, 0xc0, !PT ;  /* 0x7ffffffc00007812 */ /* 0x000fe400078ec0ff */
[----:B------:R-:W-:-:S03]  /*3ae0*/  LEA.HI R15, R15, R14, RZ, 0x3 ;  /* 0x0000000e0f0f7211 */ /* 0x000fc600078f18ff */
[----:B------:R-:W-:Y:S01]  /*3af0*/  IMAD.IADD R0, R5, 0x1, -R0 ;  /* 0x0000000105007824 */ /* 0x000fe200078e0a00 */
[----:B------:R-:W-:Y:S02]  /*3b00*/  LOP3.LUT R15, R15, 0xfffffff8, RZ, 0xc0, !PT ;  /* 0xfffffff80f0f7812 */ /* 0x000fe400078ec0ff */
[----:B------:R-:W-:Y:S01]  /*3b10*/  LEA.HI R5, R2, R5, RZ, 0x5 ;  /* 0x0000000502057211 */ /* 0x000fe200078f28ff */
[----:B------:R-:W-:Y:S02]  /*3b20*/  IMAD.SHL.U32 R0, R0, 0x2, RZ ;  /* 0x0000000200007824 */ /* 0x000fe400078e00ff */
[----:B------:R-:W-:-:S03]  /*3b30*/  IMAD.IADD R14, R14, 0x1, -R15 ;  /* 0x000000010e0e7824 */ /* 0x000fc600078e0a0f */
[----:B------:R-:W-:Y:S02]  /*3b40*/  SHF.R.S32.HI R2, RZ, 0x1f, R0 ;  /* 0x0000001fff027819 */ /* 0x000fe40000011400 */
[--C-:B------:R-:W-:Y:S01]  /*3b50*/  SHF.R.S32.HI R15, RZ, 0x1f, R14.reuse ;  /* 0x0000001fff0f7819 */ /* 0x100fe2000001140e */
[----:B-1----:R-:W-:Y:S02]  /*3b60*/  IMAD.SHL.U32 R3, R3, 0x80, RZ ;  /* 0x0000008003037824 */ /* 0x002fe400078e00ff */
[----:B--2---:R-:W-:-:S03]  /*3b70*/  IMAD.WIDE R12, R4, 0x100, R14 ;  /* 0x00000100040c7825 */ /* 0x004fc600078e020e */
[C---:B------:R-:W-:Y:S02]  /*3b80*/  IADD3 R10, P1, R3.reuse, R0, RZ ;  /* 0x00000000030a7210 */ /* 0x040fe40007f3e0ff */
[C---:B------:R-:W-:Y:S02]  /*3b90*/  ISETP.GE.AND P0, PT, R3.reuse, UR5, PT ;  /* 0x0000000503007c0c */ /* 0x040fe4000bf06270 */
[----:B------:R-:W-:Y:S02]  /*3ba0*/  IADD3 R0, -R0, UR5, -R3 ;  /* 0x0000000500007c10 */ /* 0x000fe4000fffe903 */
[----:B------:R-:W-:Y:S02]  /*3bb0*/  LEA.HI.X.SX32 R11, R3, R2, 0x1, P1 ;  /* 0x00000002030b7211 */ /* 0x000fe400008f0eff */
[----:B------:R-:W-:Y:S02]  /*3bc0*/  SHF.L.U32 R3, R4, 0x8, RZ ;  /* 0x0000000804037819 */ /* 0x000fe400000006ff */
[----:B------:R-:W-:-:S02]  /*3bd0*/  SHF.R.S32.HI R2, RZ, 0x5, R5 ;  /* 0x00000005ff027819 */ /* 0x000fc40000011405 */
[----:B------:R-:W-:-:S03]  /*3be0*/  ISETP.GE.OR P0, PT, R3, UR4, P0 ;  /* 0x0000000403007c0c */ /* 0x000fc60008706670 */
[----:B------:R-:W-:-:S04]  /*3bf0*/  IMAD.WIDE R12, R2, 0x10, R12 ;  /* 0x00000010020c7825 */ /* 0x000fc800078e020c */
[----:B------:R-:W-:-:S05]  /*3c00*/  IMAD R2, R2, -0x10, -R3 ;  /* 0xfffffff002027824 */ /* 0x000fca00078e0a03 */
[----:B------:R-:W-:Y:S01]  /*3c10*/  IADD3 R14, R2, UR4, -R14 ;  /* 0x00000004020e7c10 */ /* 0x000fe2000fffe80e */
[----:B------:R-:W-:Y:S06]  /*3c20*/  @P0 EXIT ;  /* 0x000000000000094d */ /* 0x000fec0003800000 */
[----:B------:R-:W-:Y:S01]  /*3c30*/  FSETP.NEU.AND P2, PT, RZ, UR16, PT ;  /* 0x00000010ff007c0b */ /* 0x000fe2000bf4d000 */
[----:B------:R-:W-:Y:S01]  /*3c40*/  ULDC.64 UR18, c[0x0][0x5d0] ;  /* 0x0001740000127ab9 */ /* 0x000fe20000000a00 */
[----:B------:R-:W-:Y:S01]  /*3c50*/  ISETP.GT.AND P0, PT, R14, RZ, PT ;  /* 0x000000ff0e00720c */ /* 0x000fe20003f04270 */
[----:B------:R-:W-:Y:S01]  /*3c60*/  IMAD R2, R13, UR18, RZ ;  /* 0x000000120d027c24 */ /* 0x000fe2000f8e02ff */
[----:B------:R-:W-:Y:S02]  /*3c70*/  USHF.L.U64.HI UR5, UR18, 0x3, UR19 ;  /* 0x0000000312057899 */ /* 0x000fe40008010213 */
[----:B------:R-:W-:Y:S01]  /*3c80*/  IMAD.WIDE.U32 R4, R12, UR18, R10 ;  /* 0x000000120c047c25 */ /* 0x000fe2000f8e000a */
[----:B------:R-:W-:Y:S01]  /*3c90*/  USHF.L.U32 UR4, UR18, 0x3, URZ ;  /* 0x0000000312047899 */ /* 0x000fe2000800063f */
[----:B------:R-:W-:Y:S02]  /*3ca0*/  ISETP.GT.AND P1, PT, R0, RZ, P0 ;  /* 0x000000ff0000720c */ /* 0x000fe40000724270 */
[----:B------:R-:W-:-:S04]  /*3cb0*/  IMAD R2, R12, UR19, R2 ;  /* 0x000000130c027c24 */ /* 0x000fc8000f8e0202 */
[----:B------:R-:W-:Y:S01]  /*3cc0*/  IMAD.IADD R3, R5, 0x1, R2 ;  /* 0x0000000105037824 */ /* 0x000fe200078e0202 */
[----:B------:R-:W-:Y:S06]  /*3cd0*/  @!P2 BRA `(.L_x_22) ;  /* 0x000000b000c0a947 */ /* 0x000fec0003800000 */
[----:B------:R-:W-:Y:S01]  /*3ce0*/  ULDC.64 UR6, c[0x0][0x5c8] ;  /* 0x0001720000067ab9 */ /* 0x000fe20000000a00 */
[----:B------:R-:W-:Y:S01]  /*3cf0*/  ULDC.64 UR20, c[0x0][0x5b0] ;  /* 0x00016c0000147ab9 */ /* 0x000fe20000000a00 */
[C---:B------:R-:W-:Y:S01]  /*3d00*/  LEA R2, P2, R4.reuse, UR6, 0x1 ;  /* 0x0000000604027c11 */ /* 0x040fe2000f8408ff */
[----:B------:R-:W-:Y:S01]  /*3d10*/  IMAD R6, R13, UR20, RZ ;  /* 0x000000140d067c24 */ /* 0x000fe2000f8e02ff */
[----:B------:R-:W-:Y:S01]  /*3d20*/  ULDC.64 UR22, c[0x0][0x5a8] ;  /* 0x00016a0000167ab9 */ /* 0x000fe20000000a00 */
[----:B------:R-:W2:Y:S01]  /*3d30*/  LDL.LU R7, [R1] ;  /* 0x0000000001077983 */ /* 0x000ea20000300800 */
[----:B------:R-:W-:Y:S01]  /*3d40*/  LEA.HI.X R3, R4, UR7, R3, 0x1, P2 ;  /* 0x0000000704037c11 */ /* 0x000fe200090f0c03 */
[C---:B------:R-:W-:Y:S02]  /*3d50*/  IMAD R6, R12.reuse, UR21, R6 ;  /* 0x000000150c067c24 */ /* 0x040fe4000f8e0206 */
[----:B------:R-:W-:-:S04]  /*3d60*/  IMAD.WIDE.U32 R4, R12, UR20, R10 ;  /* 0x000000140c047c25 */ /* 0x000fc8000f8e000a */
[----:B------:R-:W-:Y:S01]  /*3d70*/  IMAD.IADD R5, R5, 0x1, R6 ;  /* 0x0000000105057824 */ /* 0x000fe200078e0206 */
[----:B------:R-:W-:-:S04]  /*3d80*/  LEA R8, P2, R4, UR22, 0x1 ;  /* 0x0000001604087c11 */ /* 0x000fc8000f8408ff */
[----:B------:R-:W-:-:S05]  /*3d90*/  LEA.HI.X R9, R4, UR23, R5, 0x1, P2 ;  /* 0x0000001704097c11 */ /* 0x000fca00090f0c05 */
[----:B------:R-:W3:Y:S01]  /*3da0*/  @P1 LDG.E.LTC128B.U16 R15, desc[UR14][R8.64] ;  /* 0x0000000e080f1981 */ /* 0x000ee2000c1e1520 */
[----:B------:R-:W-:Y:S01]  /*3db0*/  ISETP.GT.AND P2, PT, R0, 0x1, P0 ;  /* 0x000000010000780c */ /* 0x000fe20000744270 */
[----:B------:R-:W-:Y:S01]  /*3dc0*/  BSSY B0, `(.L_x_23) ;  /* 0x0000008000007945 */ /* 0x000fe20003800000 */
[----:B---3--:R-:W-:-:S04]  /*3dd0*/  IMAD.U32 R4, R15, 0x10000, RZ ;  /* 0x000100000f047824 */ /* 0x008fc800078e00ff */
[----:B------:R-:W-:-:S04]  /*3de0*/  FMUL R4, R4, UR16 ;  /* 0x0000001004047c20 */ /* 0x000fc80008400000 */
[----:B--2---:R-:W-:-:S05]  /*3df0*/  FFMA R4, R7, UR13, R4 ;  /* 0x0000000d07047c23 */ /* 0x004fca0008000004 */
[----:B------:R-:W-:-:S05]  /*3e00*/  F2FP.BF16.F32.PACK_AB R4, RZ, R4 ;  /* 0x00000004ff04723e */ /* 0x000fca00000010ff */
[----:B------:R1:W-:Y:S01]  /*3e10*/  @P1 STG.E.U16 desc[UR14][R2.64], R4 ;  /* 0x0000000402001986 */ /* 0x0003e2000c10150e */
[----:B------:R-:W-:Y:S05]  /*3e20*/  @!P2 BRA `(.L_x_24) ;  /* 0x000000000004a947 */ /* 0x000fea0003800000 */
[----:B------:R2:W5:Y:S02]  /*3e30*/  LDG.E.LTC128B.U16 R15, desc[UR14][R8.64+0x2] ;  /* 0x0000020e080f7981 */ /* 0x000564000c1e1520 */
.L_x_24:
[----:B------:R-:W-:Y:S05]  /*3e40*/  BSYNC B0 ;  /* 0x0000000000007941 */ /* 0x000fea0003800000 */
.L_x_23:
[----:B------:R-:W3:Y:S01]  /*3e50*/  LDL.LU R5, [R1+0x4] ;  /* 0x0000040001057983 */ /* 0x000ee20000300800 */
[----:B-1---5:R-:W-:Y:S01]  /*3e60*/  IMAD.U32 R4, R15, 0x10000, RZ ;  /* 0x000100000f047824 */ /* 0x022fe200078e00ff */
[----:B------:R-:W-:Y:S02]  /*3e70*/  USHF.L.U64.HI UR11, UR20, 0x3, UR21 ;  /* 0x00000003140b7899 */ /* 0x000fe40008010215 */
[----:B------:R-:W-:Y:S01]  /*3e80*/  USHF.L.U32 UR10, UR20, 0x3, URZ ;  /* 0x00000003140a7899 */ /* 0x000fe2000800063f */
[----:B------:R-:W-:Y:S01]  /*3e90*/  FMUL R4, R4, UR16 ;  /* 0x0000001004047c20 */ /* 0x000fe20008400000 */
[----:B------:R-:W-:Y:S01]  /*3ea0*/  IMAD.U32 R17, RZ, RZ, UR20 ;  /* 0x00000014ff117e24 */ /* 0x000fe2000f8e00ff */
[----:B------:R-:W4:Y:S02]  /*3eb0*/  LDL.LU R18, [R1+0x8] ;  /* 0x0000080001127983 */ /* 0x000f240000300800 */
[----:B---3--:R-:W-:-:S05]  /*3ec0*/  FFMA R4, R5, UR13, R4 ;  /* 0x0000000d05047c23 */ /* 0x008fca0008000004 */
[----:B------:R-:W-:-:S05]  /*3ed0*/  F2FP.BF16.F32.PACK_AB R4, RZ, R4 ;  /* 0x00000004ff04723e */ /* 0x000fca00000010ff */
[----:B------:R1:W-:Y:S02]  /*3ee0*/  @P2 STG.E.U16 desc[UR14][R2.64+0x2], R4 ;  /* 0x0000020402002986 */ /* 0x0003e4000c10150e */
[----:B-1----:R-:W-:-:S03]  /*3ef0*/  IMAD.WIDE.U32 R4, R12, R17, UR10 ;  /* 0x0000000a0c047e25 */ /* 0x002fc6000f8e0011 */
[----:B------:R-:W-:-:S04]  /*3f00*/  IADD3 R4, P1, R10, R4, RZ ;  /* 0x000000040a047210 */ /* 0x000fc80007f3e0ff */
[----:B------:R-:W-:Y:S02]  /*3f10*/  IADD3.X R5, R11, R6, R5, P1, !PT ;  /* 0x000000060b057210 */ /* 0x000fe40000ffe405 */
[----:B------:R-:W-:Y:S02]  /*3f20*/  ISETP.GT.AND P1, PT, R14, 0x8, PT ;  /* 0x000000080e00780c */ /* 0x000fe40003f24270 */
[----:B------:R-:W-:Y:S02]  /*3f30*/  LEA R6, P3, R4, UR22, 0x1 ;  /* 0x0000001604067c11 */ /* 0x000fe4000f8608ff */
[----:B------:R-:W-:Y:S02]  /*3f40*/  ISETP.GT.AND P2, PT, R0, RZ, P1 ;  /* 0x000000ff0000720c */ /* 0x000fe40000f44270 */
[----:B------:R-:W-:-:S11]  /*3f50*/  LEA.HI.X R7, R4, UR23, R5, 0x1, P3 ;  /* 0x0000001704077c11 */ /* 0x000fd600098f0c05 */
[----:B------:R-:W3:Y:S01]  /*3f60*/  @P2 LDG.E.LTC128B.U16 R15, desc[UR14][R6.64] ;  /* 0x0000000e060f2981 */ /* 0x000ee2000c1e1520 */
[----:B------:R-:W-:Y:S01]  /*3f70*/  USHF.L.U32 UR8, UR4, 0x1, URZ ;  /* 0x0000000104087899 */ /* 0x000fe2000800063f */
[----:B------:R-:W-:Y:S01]  /*3f80*/  ISETP.GT.AND P3, PT, R0, 0x1, P1 ;  /* 0x000000010000780c */ /* 0x000fe20000f64270 */
[----:B------:R-:W-:Y:S01]  /*3f90*/  USHF.L.U64.HI UR5, UR4, 0x1, UR5 ;  /* 0x0000000104057899 */ /* 0x000fe20008010205 */
[----:B------:R-:W-:Y:S03]  /*3fa0*/  BSSY B0, `(.L_x_25) ;  /* 0x000000b000007945 */ /* 0x000fe60003800000 */
[----:B------:R-:W-:Y:S01]  /*3fb0*/  IADD3 R4, P4, R2, UR8, RZ ;  /* 0x0000000802047c10 */ /* 0x000fe2000ff9e0ff */
[----:B---3--:R-:W-:-:S04]  /*3fc0*/  IMAD.U32 R5, R15, 0x10000, RZ ;  /* 0x000100000f057824 */ /* 0x008fc800078e00ff */
[----:B------:R-:W-:-:S04]  /*3fd0*/  FMUL R5, R5, UR16 ;  /* 0x0000001005057c20 */ /* 0x000fc80008400000 */
[----:B----4-:R-:W-:-:S05]  /*3fe0*/  FFMA R5, R18, UR13, R5 ;  /* 0x0000000d12057c23 */ /* 0x010fca0008000005 */
[----:B------:R-:W-:-:S04]  /*3ff0*/  F2FP.BF16.F32.PACK_AB R5, RZ, R5 ;  /* 0x00000005ff05723e */ /* 0x000fc800000010ff */
[----:B------:R-:W-:Y:S02]  /*4000*/  PRMT R16, R5, 0x7610, R16 ;  /* 0x0000761005107816 */ /* 0x000fe40000000010 */
[----:B------:R-:W-:-:S05]  /*4010*/  IADD3.X R5, R3, UR5, RZ, P4, !PT ;  /* 0x0000000503057c10 */ /* 0x000fca000a7fe4ff */
[----:B------:R1:W-:Y:S01]  /*4020*/  @P2 STG.E.U16 desc[UR14][R4.64], R16 ;  /* 0x0000001004002986 */ /* 0x0003e2000c10150e */
[----:B------:R-:W-:Y:S05]  /*4030*/  @!P3 BRA `(.L_x_26) ;  /* 0x000000000004b947 */ /* 0x000fea0003800000 */
[----:B------:R3:W5:Y:S02]  /*4040*/  LDG.E.LTC128B.U16 R15, desc[UR14][R6.64+0x2] ;  /* 0x0000020e060f7981 */ /* 0x000764000c1e1520 */
.L_x_26:
[----:B------:R-:W-:Y:S05]  /*4050*/  BSYNC B0 ;  /* 0x0000000000007941 */ /* 0x000fea0003800000 */
.L_x_25:
[----:B------:R-:W4:Y:S01]  /*4060*/  LDL.LU R18, [R1+0xc] ;  /* 0x00000c0001127983 */ /* 0x000f220000300800 */
[----:B-1---5:R-:W-:Y:S01]  /*4070*/  IMAD.U32 R16, R15, 0x10000, RZ ;  /* 0x000100000f107824 */ /* 0x022fe200078e00ff */
[----:B------:R-:W-:Y:S01]  /*4080*/  ISETP.GT.AND P2, PT, R0, 0x8, P0 ;  /* 0x000000080000780c */ /* 0x000fe20000744270 */
[----:B------:R-:W-:Y:S02]  /*4090*/  BSSY B0, `(.L_x_27) ;  /* 0x0000007000007945 */ /* 0x000fe40003800000 */
[----:B------:R-:W-:-:S04]  /*40a0*/  FMUL R16, R16, UR16 ;  /* 0x0000001010107c20 */ /* 0x000fc80008400000 */
[----:B----4-:R-:W-:-:S05]  /*40b0*/  FFMA R16, R18, UR13, R16 ;  /* 0x0000000d12107c23 */ /* 0x010fca0008000010 */
[----:B------:R-:W-:-:S05]  /*40c0*/  F2FP.BF16.F32.PACK_AB R16, RZ, R16 ;  /* 0x00000010ff10723e */ /* 0x000fca00000010ff */
[----:B------:R1:W-:Y:S01]  /*40d0*/  @P3 STG.E.U16 desc[UR14][R4.64+0x2], R16 ;  /* 0x0000021004003986 */ /* 0x0003e2000c10150e */
[----:B------:R-:W-:Y:S05]  /*40e0*/  @!P2 BRA `(.L_x_28) ;  /* 0x000000000004a947 */ /* 0x000fea0003800000 */
[----:B------:R4:W5:Y:S02]  /*40f0*/  LDG.E.LTC128B.U16 R15, desc[UR14][R8.64+0x10] ;  /* 0x0000100e080f7981 */ /* 0x000964000c1e1520 */
.L_x_28:
[----:B------:R-:W-:Y:S05]  /*4100*/  BSYNC B0 ;  /* 0x0000000000007941 */ /* 0x000fea0003800000 */
.L_x_27:
[----:B------:R-:W2:Y:S01]  /*4110*/  LDL.LU R18, [R1+0x10] ;  /* 0x0000100001127983 */ /* 0x000ea20000300800 */
[----:B-1---5:R-:W-:Y:S01]  /*4120*/  IMAD.U32 R16, R15, 0x10000, RZ ;  /* 0x000100000f107824 */ /* 0x022fe200078e00ff */
[----:B------:R-:W-:Y:S03]  /*4130*/  BSSY B0, `(.L_x_29) ;  /* 0x0000008000007945 */ /* 0x000fe60003800000 */
[----:B------:R-:W-:-:S04]  /*4140*/  FMUL R16, R16, UR16 ;  /* 0x0000001010107c20 */ /* 0x000fc80008400000 */
[----:B--2---:R-:W-:-:S05]  /*4150*/  FFMA R16, R18, UR13, R16 ;  /* 0x0000000d12107c23 */ /* 0x004fca0008000010 */
[----:B------:R-:W-:-:S05]  /*4160*/  F2FP.BF16.F32.PACK_AB R16, RZ, R16 ;  /* 0x00000010ff10723e */ /* 0x000fca00000010ff */
[----:B------:R1:W-:Y:S01]  /*4170*/  @P2 STG.E.U16 desc[UR14][R2.64+0x10], R16 ;  /* 0x0000101002002986 */ /* 0x0003e2000c10150e */
[----:B------:R-:W-:-:S13]  /*4180*/  ISETP.GT.AND P2, PT, R0, 0x9, P0 ;  /* 0x000000090000780c */ /* 0x000fda0000744270 */
[----:B-1----:R-:W-:Y:S05]  /*4190*/  @!P2 BRA `(.L_x_30) ;  /* 0x000000000004a947 */ /* 0x002fea0003800000 */
[----:B------:R1:W5:Y:S02]  /*41a0*/  LDG.E.LTC128B.U16 R15, desc[UR14][R8.64+0x12] ;  /* 0x0000120e080f7981 */ /* 0x000364000c1e1520 */
.L_x_30:
[----:B------:R-:W-:Y:S05]  /*41b0*/  BSYNC B0 ;  /* 0x0000000000007941 */ /* 0x000fea0003800000 */
.L_x_29:
[----:B------:R-:W2:Y:S01]  /*41c0*/  LDL.LU R18, [R1+0x14] ;  /* 0x0000140001127983 */ /* 0x000ea20000300800 */
[----:B-----5:R-:W-:Y:S01]  /*41d0*/  IMAD.U32 R16, R15, 0x10000, RZ ;  /* 0x000100000f107824 */ /* 0x020fe200078e00ff */
[----:B------:R-:W-:Y:S01]  /*41e0*/  ISETP.GT.AND P3, PT, R0, 0x8, P1 ;  /* 0x000000080000780c */ /* 0x000fe20000f64270 */
[----:B------:R-:W-:Y:S02]  /*41f0*/  BSSY B0, `(.L_x_31) ;  /* 0x0000007000007945 */ /* 0x000fe40003800000 */
[----:B------:R-:W-:-:S04]  /*4200*/  FMUL R16, R16, UR16 ;  /* 0x0000001010107c20 */ /* 0x000fc80008400000 */
[----:B--2---:R-:W-:-:S05]  /*4210*/  FFMA R16, R18, UR13, R16 ;  /* 0x0000000d12107c23 */ /* 0x004fca0008000010 */
[----:B------:R-:W-:-:S05]  /*4220*/  F2FP.BF16.F32.PACK_AB R16, RZ, R16 ;  /* 0x00000010ff10723e */ /* 0x000fca00000010ff */
[----:B------:R2:W-:Y:S01]  /*4230*/  @P2 STG.E.U16 desc[UR14][R2.64+0x12], R16 ;  /* 0x0000121002002986 */ /* 0x0005e2000c10150e */
[----:B------:R-:W-:Y:S05]  /*4240*/  @!P3 BRA `(.L_x_32) ;  /* 0x000000000004b947 */ /* 0x000fea0003800000 */
[----:B------:R0:W5:Y:S02]  /*4250*/  LDG.E.LTC128B.U16 R15, desc[UR14][R6.64+0x10] ;  /* 0x0000100e060f7981 */ /* 0x000164000c1e1520 */
.L_x_32:
[----:B------:R-:W-:Y:S05]  /*4260*/  BSYNC B0 ;  /* 0x0000000000007941 */ /* 0x000fea0003800000 */
.L_x_31:
[----:B------:R-:W3:Y:S01]  /*4270*/  LDL.LU R18, [R1+0x18] ;  /* 0x0000180001127983 */ /* 0x000ee20000300800 */
[----:B--2--5:R-:W-:Y:S01]  /*4280*/  IMAD.U32 R16, R15, 0x10000, RZ ;  /* 0x000100000f107824 */ /* 0x024fe200078e00ff */
[----:B------:R-:W-:Y:S01]  /*4290*/  ISETP.GT.AND P2, PT, R0, 0x9, P1 ;  /* 0x000000090000780c */ /* 0x000fe20000f44270 */
[----:B------:R-:W-:Y:S02]  /*42a0*/  BSSY B0, `(.L_x_33) ;  /* 0x0000007000007945 */ /* 0x000fe40003800000 */
[----:B------:R-:W-:-:S04]  /*42b0*/  FMUL R16, R16, UR16 ;  /* 0x0000001010107c20 */ /* 0x000fc80008400000 */
[----:B---3--:R-:W-:-:S05]  /*42c0*/  FFMA R16, R18, UR13, R16 ;  /* 0x0000000d12107c23 */ /* 0x008fca0008000010 */
[----:B------:R-:W-:-:S05]  /*42d0*/  F2FP.BF16.F32.PACK_AB R16, RZ, R16 ;  /* 0x00000010ff10723e */ /* 0x000fca00000010ff */
[----:B------:R2:W-:Y:S01]  /*42e0*/  @P3 STG.E.U16 desc[UR14][R4.64+0x10], R16 ;  /* 0x0000101004003986 */ /* 0x0005e2000c10150e */
[----:B------:R-:W-:Y:S05]  /*42f0*/  @!P2 BRA `(.L_x_34) ;  /* 0x000000000004a947 */ /* 0x000fea0003800000 */
[----:B------:R3:W5:Y:S02]  /*4300*/  LDG.E.LTC128B.U16 R15, desc[UR14][R6.64+0x12] ;  /* 0x0000120e060f7981 */ /* 0x000764000c1e1520 */
.L_x_34:
[----:B------:R-:W-:Y:S05]  /*4310*/  BSYNC B0 ;  /* 0x0000000000007941 */ /* 0x000fea0003800000 */
.L_x_33:
[----:B------:R-:W4:Y:S01]  /*4320*/  LDL.LU R18, [R1+0x1c] ;  /* 0x00001c0001127983 */ /* 0x000f220000300800 */
[----:B--2--5:R-:W-:Y:S01]  /*4330*/  IMAD.U32 R16, R15, 0x10000, RZ ;  /* 0x000100000f107824 */ /* 0x024fe200078e00ff */
        /* <DEDUP_REMOVED lines=8> */
.L_x_36:
[----:B------:R-:W-:Y:S05]  /*43c0*/  BSYNC B0 ;  /* 0x0000000000007941 */ /* 0x000fea0003800000 */
.L_x_35:
        /* <DEDUP_REMOVED lines=10> */
.L_x_38:
[----:B------:R-:W-:Y:S05]  /*4470*/  BSYNC B0 ;  /* 0x0000000000007941 */ /* 0x000fea0003800000 */
.L_x_37:
        /* <DEDUP_REMOVED lines=10> */
.L_x_40:
[----:B------:R-:W-:Y:S05]  /*4520*/  BSYNC B0 ;  /* 0x0000000000007941 */ /* 0x000fea0003800000 */
.L_x_39:
[----:B------:R-:W3:Y:S01]  /*4530*/  LDL.LU R18, [R1+0x28] ;  /* 0x0000280001127983 */ /* 0x000ee20000300800 */
[----:B--2--5:R-:W-:Y:S01]  /*4540*/  SHF.L.U32 R16, R15, 0x10, RZ ;  /* 0x000000100f107819 */ /* 0x024fe200000006ff */
[----:B------:R-:W-:Y:S01]  /*4550*/  BSSY B0, `(.L_x_41) ;  /* 0x0000008000007945 */ /* 0x000fe20003800000 */
[----:B------:R-:W-:-:S03]  /*4560*/  ISETP.GT.AND P2, PT, R0, 0x11, P1 ;  /* 0x000000110000780c */ /* 0x000fc60000f44270 */
[----:B------:R-:W-:-:S04]  /*4570*/  FMUL R16, R16, UR16 ;  /* 0x0000001010107c20 */ /* 0x000fc80008400000 */
[----:B---3--:R-:W-:-:S05]  /*4580*/  FFMA R16, R18, UR13, R16 ;  /* 0x0000000d12107c23 */ /* 0x008fca0008000010 */
[----:B------:R-:W-:-:S05]  /*4590*/  F2FP.BF16.F32.PACK_AB R16, RZ, R16 ;  /* 0x00000010ff10723e */ /* 0x000fca00000010ff */
[----:B------:R2:W-:Y:S01]  /*45a0*/  @P3 STG.E.U16 desc[UR14][R4.64+0x20], R16 ;  /* 0x0000201004003986 */ /* 0x0005e2000c10150e */
[----:B------:R-:W-:Y:S05]  /*45b0*/  @!P2 BRA `(.L_x_42) ;  /* 0x000000000004a947 */ /* 0x000fea0003800000 */
[----:B------:R3:W5:Y:S02]  /*45c0*/  LDG.E.LTC128B.U16 R15, desc[UR14][R6.64+0x22] ;  /* 0x0000220e060f7981 */ /* 0x000764000c1e1520 */
.L_x_42:
[----:B------:R-:W-:Y:S05]  /*45d0*/  BSYNC B0 ;  /* 0x0000000000007941 */ /* 0x000fea0003800000 */
.L_x_41:
        /* <DEDUP_REMOVED lines=10> */
.L_x_44:
[----:B------:R-:W-:Y:S05]  /*4680*/  BSYNC B0 ;  /* 0x0000000000007941 */ /* 0x000fea0003800000 */
.L_x_43:
        /* <DEDUP_REMOVED lines=10> */
.L_x_46:
[----:B------:R-:W-:Y:S05]  /*4730*/  BSYNC B0 ;  /* 0x0000000000007941 */ /* 0x000fea0003800000 */
.L_x_45:
        /* <DEDUP_REMOVED lines=10> */
.L_x_48:
[----:B------:R-:W-:Y:S05]  /*47e0*/  BSYNC B0 ;  /* 0x0000000000007941 */ /* 0x000fea0003800000 */
.L_x_47:
        /* <DEDUP_REMOVED lines=10> */
.L_x_50:
[----:B------:R-:W-:Y:S05]  /*4890*/  BSYNC B0 ;  /* 0x0000000000007941 */ /* 0x000fea0003800000 */
.L_x_49:
        /* <DEDUP_REMOVED lines=10> */
.L_x_52:
[----:B------:R-:W-:Y:S05]  /*4940*/  BSYNC B0 ;  /* 0x0000000000007941 */ /* 0x000fea0003800000 */
.L_x_51:
        /* <DEDUP_REMOVED lines=10> */
.L_x_54:
[----:B------:R-:W-:Y:S05]  /*49f0*/  BSYNC B0 ;  /* 0x0000000000007941 */ /* 0x000fea0003800000 */
.L_x_53:
        /* <DEDUP_REMOVED lines=10> */
.L_x_56:
[----:B------:R-:W-:Y:S05]  /*4aa0*/  BSYNC B0 ;  /* 0x0000000000007941 */ /* 0x000fea0003800000 */
.L_x_55:
        /* <DEDUP_REMOVED lines=10> */
.L_x_58:
[----:B------:R-:W-:Y:S05]  /*4b50*/  BSYNC B0 ;  /* 0x0000000000007941 */ /* 0x000fea0003800000 */
.L_x_57:
        /* <DEDUP_REMOVED lines=10> */
.L_x_60:
[----:B------:R-:W-:Y:S05]  /*4c00*/  BSYNC B0 ;  /* 0x0000000000007941 */ /* 0x000fea0003800000 */
.L_x_59:
        /* <DEDUP_REMOVED lines=10> */
.L_x_62:
[----:B------:R-:W-:Y:S05]  /*4cb0*/  BSYNC B0 ;  /* 0x0000000000007941 */ /* 0x000fea0003800000 */
.L_x_61:
        /* <DEDUP_REMOVED lines=10> */
.L_x_64:
[----:B------:R-:W-:Y:S05]  /*4d60*/  BSYNC B0 ;  /* 0x0000000000007941 */ /* 0x000fea0003800000 */
.L_x_63:
        /* <DEDUP_REMOVED lines=10> */
.L_x_66:
[----:B------:R-:W-:Y:S05]  /*4e10*/  BSYNC B0 ;  /* 0x0000000000007941 */ /* 0x000fea0003800000 */
.L_x_65:
        /* <DEDUP_REMOVED lines=10> */
.L_x_68:
[----:B------:R-:W-:Y:S05]  /*4ec0*/  BSYNC B0 ;  /* 0x0000000000007941 */ /* 0x000fea0003800000 */
.L_x_67:
        /* <DEDUP_REMOVED lines=10> */
.L_x_70:
[----:B------:R-:W-:Y:S05]  /*4f70*/  BSYNC B0 ;  /* 0x0000000000007941 */ /* 0x000fea0003800000 */
.L_x_69:
        /* <DEDUP_REMOVED lines=10> */
.L_x_72:
[----:B------:R-:W-:Y:S05]  /*5020*/  BSYNC B0 ;  /* 0x0000000000007941 */ /* 0x000fea0003800000 */
.L_x_71:
        /* <DEDUP_REMOVED lines=10> */
.L_x_74:
[----:B------:R-:W-:Y:S05]  /*50d0*/  BSYNC B0 ;  /* 0x0000000000007941 */ /* 0x000fea0003800000 */
.L_x_73:
        /* <DEDUP_REMOVED lines=10> */
.L_x_76:
[----:B------:R-:W-:Y:S05]  /*5180*/  BSYNC B0 ;  /* 0x0000000000007941 */ /* 0x000fea0003800000 */
.L_x_75:
        /* <DEDUP_REMOVED lines=10> */
.L_x_78:
[----:B------:R-:W-:Y:S05]  /*5230*/  BSYNC B0 ;  /* 0x0000000000007941 */ /* 0x000fea0003800000 */
.L_x_77:
        /* <DEDUP_REMOVED lines=10> */
.L_x_80:
[----:B------:R-:W-:Y:S05]  /*52e0*/  BSYNC B0 ;  /* 0x0000000000007941 */ /* 0x000fea0003800000 */
.L_x_79:
        /* <DEDUP_REMOVED lines=10> */
.L_x_82:
[----:B------:R-:W-:Y:S05]  /*5390*/  BSYNC B0 ;  /* 0x0000000000007941 */ /* 0x000fea0003800000 */
.L_x_81:
        /* <DEDUP_REMOVED lines=10> */
.L_x_84:
[----:B------:R-:W-:Y:S05]  /*5440*/  BSYNC B0 ;  /* 0x0000000000007941 */ /* 0x000fea0003800000 */
.L_x_83:
        /* <DEDUP_REMOVED lines=10> */
.L_x_86:
[----:B------:R-:W-:Y:S05]  /*54f0*/  BSYNC B0 ;  /* 0x0000000000007941 */ /* 0x000fea0003800000 */
.L_x_85:
        /* <DEDUP_REMOVED lines=10> */
.L_x_88:
[----:B------:R-:W-:Y:S05]  /*55a0*/  BSYNC B0 ;  /* 0x0000000000007941 */ /* 0x000fea0003800000 */
.L_x_87:
        /* <DEDUP_REMOVED lines=10> */
.L_x_90:
[----:B------:R-:W-:Y:S05]  /*5650*/  BSYNC B0 ;  /* 0x0000000000007941 */ /* 0x000fea0003800000 */
.L_x_89:
        /* <DEDUP_REMOVED lines=10> */
.L_x_92:
[----:B------:R-:W-:Y:S05]  /*5700*/  BSYNC B0 ;  /* 0x0000000000007941 */ /* 0x000fea0003800000 */
.L_x_91:
        /* <DEDUP_REMOVED lines=10> */
.L_x_94:
[----:B------:R-:W-:Y:S05]  /*57b0*/  BSYNC B0 ;  /* 0x0000000000007941 */ /* 0x000fea0003800000 */
.L_x_93:
        /* <DEDUP_REMOVED lines=10> */
.L_x_96:
[----:B------:R-:W-:Y:S05]  /*5860*/  BSYNC B0 ;  /* 0x0000000000007941 */ /* 0x000fea0003800000 */
.L_x_95:
        /* <DEDUP_REMOVED lines=10> */
.L_x_98:
[----:B------:R-:W-:Y:S05]  /*5910*/  BSYNC B0 ;  /* 0x0000000000007941 */ /* 0x000fea0003800000 */
.L_x_97:
        /* <DEDUP_REMOVED lines=10> */
.L_x_100:
[----:B------:R-:W-:Y:S05]  /*59c0*/  BSYNC B0 ;  /* 0x0000000000007941 */ /* 0x000fea0003800000 */
.L_x_99:
        /* <DEDUP_REMOVED lines=10> */
.L_x_102:
[----:B------:R-:W-:Y:S05]  /*5a70*/  BSYNC B0 ;  /* 0x0000000000007941 */ /* 0x000fea0003800000 */
.L_x_101:
        /* <DEDUP_REMOVED lines=10> */
.L_x_104:
[----:B------:R-:W-:Y:S05]  /*5b20*/  BSYNC B0 ;  /* 0x0000000000007941 */ /* 0x000fea0003800000 */
.L_x_103:
        /* <DEDUP_REMOVED lines=10> */
.L_x_106:
[----:B------:R-:W-:Y:S05]  /*5bd0*/  BSYNC B0 ;  /* 0x0000000000007941 */ /* 0x000fea0003800000 */
.L_x_105:
        /* <DEDUP_REMOVED lines=10> */
.L_x_108:
[----:B------:R-:W-:Y:S05]  /*5c80*/  BSYNC B0 ;  /* 0x0000000000007941 */ /* 0x000fea0003800000 */
.L_x_107:
        /* <DEDUP_REMOVED lines=10> */
.L_x_110:
[----:B------:R-:W-:Y:S05]  /*5d30*/  BSYNC B0 ;  /* 0x0000000000007941 */ /* 0x000fea0003800000 */
.L_x_109:
        /* <DEDUP_REMOVED lines=10> */
.L_x_112:
[----:B------:R-:W-:Y:S05]  /*5de0*/  BSYNC B0 ;  /* 0x0000000000007941 */ /* 0x000fea0003800000 */
.L_x_111:
        /* <DEDUP_REMOVED lines=10> */
.L_x_114:
[----:B------:R-:W-:Y:S05]  /*5e90*/  BSYNC B0 ;  /* 0x0000000000007941 */ /* 0x000fea0003800000 */
.L_x_113:
        /* <DEDUP_REMOVED lines=10> */
.L_x_116:
[----:B------:R-:W-:Y:S05]  /*5f40*/  BSYNC B0 ;  /* 0x0000000000007941 */ /* 0x000fea0003800000 */
.L_x_115:
        /* <DEDUP_REMOVED lines=10> */
.L_x_118:
[----:B------:R-:W-:Y:S05]  /*5ff0*/  BSYNC B0 ;  /* 0x0000000000007941 */ /* 0x000fea0003800000 */
.L_x_117:
        /* <DEDUP_REMOVED lines=10> */
.L_x_120:
[----:B------:R-:W-:Y:S05]  /*60a0*/  BSYNC B0 ;  /* 0x0000000000007941 */ /* 0x000fea0003800000 */
.L_x_119:
        /* <DEDUP_REMOVED lines=10> */
.L_x_122:
[----:B------:R-:W-:Y:S05]  /*6150*/  BSYNC B0 ;  /* 0x0000000000007941 */ /* 0x000fea0003800000 */
.L_x_121:
        /* <DEDUP_REMOVED lines=10> */
.L_x_124:
[----:B------:R-:W-:Y:S05]  /*6200*/  BSYNC B0 ;  /* 0x0000000000007941 */ /* 0x000fea0003800000 */
.L_x_123:
        /* <DEDUP_REMOVED lines=10> */
.L_x_126:
[----:B------:R-:W-:Y:S05]  /*62b0*/  BSYNC B0 ;  /* 0x0000000000007941 */ /* 0x000fea0003800000 */
.L_x_125:
        /* <DEDUP_REMOVED lines=10> */
.L_x_128:
[----:B------:R-:W-:Y:S05]  /*6360*/  BSYNC B0 ;  /* 0x0000000000007941 */ /* 0x000fea0003800000 */
.L_x_127:
        /* <DEDUP_REMOVED lines=10> */
.L_x_130:
[----:B------:R-:W-:Y:S05]  /*6410*/  BSYNC B0 ;  /* 0x0000000000007941 */ /* 0x000fea0003800000 */
.L_x_129:
        /* <DEDUP_REMOVED lines=10> */
.L_x_132:
[----:B------:R-:W-:Y:S05]  /*64c0*/  BSYNC B0 ;  /* 0x0000000000007941 */ /* 0x000fea0003800000 */
.L_x_131:
        /* <DEDUP_REMOVED lines=10> */
.L_x_134:
[----:B------:R-:W-:Y:S05]  /*6570*/  BSYNC B0 ;  /* 0x0000000000007941 */ /* 0x000fea0003800000 */
.L_x_133:
        /* <DEDUP_REMOVED lines=10> */
.L_x_136:
[----:B------:R-:W-:Y:S05]  /*6620*/  BSYNC B0 ;  /* 0x0000000000007941 */ /* 0x000fea0003800000 */
.L_x_135:
        /* <DEDUP_REMOVED lines=10> */
.L_x_138:
[----:B------:R-:W-:Y:S05]  /*66d0*/  BSYNC B0 ;  /* 0x0000000000007941 */ /* 0x000fea0003800000 */
.L_x_137:
        /* <DEDUP_REMOVED lines=10> */
.L_x_140:
[----:B------:R-:W-:Y:S05]  /*6780*/  BSYNC B0 ;  /* 0x0000000000007941 */ /* 0x000fea0003800000 */
.L_x_139:
        /* <DEDUP_REMOVED lines=10> */
.L_x_142:
[----:B------:R-:W-:Y:S05]  /*6830*/  BSYNC B0 ;  /* 0x0000000000007941 */ /* 0x000fea0003800000 */
.L_x_141:
[----:B-1-34-:R-:W3:Y:S01]  /*6840*/  LDL.LU R9, [R1+0xf4] ;  /* 0x0000f40001097983 */ /* 0x01aee20000300800 */
[----:B-----5:R-:W-:Y:S01]  /*6850*/  IMAD.U32 R8, R15, 0x10000, RZ ;  /* 0x000100000f087824 */ /* 0x020fe200078e00ff */
        /* <DEDUP_REMOVED lines=8> */
.L_x_144:
[----:B------:R-:W-:Y:S05]  /*68e0*/  BSYNC B0 ;  /* 0x0000000000007941 */ /* 0x000fea0003800000 */
.L_x_143:
[----:B------:R-:W4:Y:S01]  /*68f0*/  LDL.LU R9, [R1+0xf8] ;  /* 0x0000f80001097983 */ /* 0x000f220000300800 */
[----:B-1---5:R-:W-:Y:S01]  /*6900*/  IMAD.U32 R8, R15, 0x10000, RZ ;  /* 0x000100000f087824 */ /* 0x022fe200078e00ff */
[----:B------:R-:W-:Y:S01]  /*6910*/  ISETP.GT.AND P1, PT, R0, 0x79, P1 ;  /* 0x000000790000780c */ /* 0x000fe20000f24270 */
[----:B------:R-:W-:Y:S01]  /*6920*/  BSSY B0, `(.L_x_145) ;  /* 0x0000008000007945 */ /* 0x000fe20003800000 */
[----:B------:R-:W-:Y:S01]  /*6930*/  IADD3 R18, P0, R12, 0x40, RZ ;  /* 0x000000400c127810 */ /* 0x000fe20007f1e0ff */
[----:B------:R-:W-:-:S04]  /*6940*/  FMUL R8, R8, UR16 ;  /* 0x0000001008087c20 */ /* 0x000fc80008400000 */
[----:B----4-:R-:W-:-:S05]  /*6950*/  FFMA R8, R9, UR13, R8 ;  /* 0x0000000d09087c23 */ /* 0x010fca0008000008 */
[----:B------:R-:W-:-:S05]  /*6960*/  F2FP.BF16.F32.PACK_AB R8, RZ, R8 ;  /* 0x00000008ff08723e */ /* 0x000fca00000010ff */
[----:B------:R1:W-:Y:S01]  /*6970*/  @P2 STG.E.U16 desc[UR14][R4.64+0xf0], R8 ;  /* 0x0000f00804002986 */ /* 0x0003e2000c10150e */
[----:B------:R-:W-:Y:S05]  /*6980*/  @!P1 BRA `(.L_x_146) ;  /* 0x0000000000049947 */ /* 0x000fea0003800000 */
[----:B------:R4:W5:Y:S02]  /*6990*/  LDG.E.LTC128B.U16 R15, desc[UR14][R6.64+0xf2] ;  /* 0x0000f20e060f7981 */ /* 0x000964000c1e1520 */
.L_x_146:
[----:B------:R-:W-:Y:S05]  /*69a0*/  BSYNC B0 ;  /* 0x0000000000007941 */ /* 0x000fea0003800000 */
.L_x_145:
[----:B-1----:R-:W2:Y:S01]  /*69b0*/  LDL.LU R8, [R1+0xfc] ;  /* 0x0000fc0001087983 */ /* 0x002ea20000300800 */
[----:B0--345:R-:W-:Y:S02]  /*69c0*/  IMAD.U32 R6, R15, 0x10000, RZ ;  /* 0x000100000f067824 */ /* 0x039fe400078e00ff */
[----:B------:R-:W-:Y:S01]  /*69d0*/  IMAD.X R7, RZ, RZ, R13, P0 ;  /* 0x000000ffff077224 */ /* 0x000fe200000e060d */
[----:B------:R-:W-:Y:S01]  /*69e0*/  ISETP.GT.AND P0, PT, R14, 0x40, PT ;  /* 0x000000400e00780c */ /* 0x000fe20003f04270 */
[----:B------:R-:W-:Y:S02]  /*69f0*/  FMUL R6, R6, UR16 ;  /* 0x0000001006067c20 */ /* 0x000fe40008400000 */
[----:B------:R-:W-:Y:S01]  /*6a00*/  IMAD R7, R7, UR20, RZ ;  /* 0x0000001407077c24 */ /* 0x000fe2000f8e02ff */
[----:B------:R-:W-:-:S03]  /*6a10*/  ISETP.GT.AND P3, PT, R0, RZ, P0 ;  /* 0x000000ff0000720c */ /* 0x000fc60000764270 */
[----:B------:R-:W-:Y:S02]  /*6a20*/  IMAD R19, R18, UR21, R7 ;  /* 0x0000001512137c24 */ /* 0x000fe4000f8e0207 */
[----:B--2---:R-:W-:Y:S01]  /*6a30*/  FFMA R6, R8, UR13, R6 ;  /* 0x0000000d08067c23 */ /* 0x004fe20008000006 */
[----:B------:R-:W-:-:S04]  /*6a40*/  IMAD.WIDE.U32 R8, R18, UR20, R10 ;  /* 0x0000001412087c25 */ /* 0x000fc8000f8e000a */
[----:B------:R-:W-:Y:S02]  /*6a50*/  F2FP.BF16.F32.PACK_AB R16, RZ, R6 ;  /* 0x00000006ff10723e */ /* 0x000fe400000010ff */
[C---:B------:R-:W-:Y:S02]  /*6a60*/  LEA R6, P2, R8.reuse, UR22, 0x1 ;  /* 0x0000001608067c11 */ /* 0x040fe4000f8408ff */
[----:B------:R-:W-:Y:S01]  /*6a70*/  IADD3 R7, R9, R19, RZ ;  /* 0x0000001309077210 */ /* 0x000fe20007ffe0ff */
[----:B------:R0:W-:Y:S03]  /*6a80*/  @P1 STG.E.U16 desc[UR14][R4.64+0xf2], R16 ;  /* 0x0000f21004001986 */ /* 0x0001e6000c10150e */
[----:B------:R-:W-:-:S05]  /*6a90*/  LEA.HI.X R7, R8, UR23, R7, 0x1, P2 ;  /* 0x0000001708077c11 */ /* 0x000fca00090f0c07 */
[----:B------:R-:W2:Y:S01]  /*6aa0*/  @P3 LDG.E.LTC128B.U16 R15, desc[UR14][R6.64] ;  /* 0x0000000e060f3981 */ /* 0x000ea2000c1e1520 */
[----:B------:R-:W-:Y:S01]  /*6ab0*/  USHF.L.U32 UR6, UR18, 0x6, URZ ;  /* 0x0000000612067899 */ /* 0x000fe2000800063f */
[----:B------:R-:W-:Y:S01]  /*6ac0*/  ISETP.GT.AND P2, PT, R0, 0x1, P0 ;  /* 0x000000010000780c */ /* 0x000fe20000744270 */
[----:B------:R-:W-:Y:S01]  /*6ad0*/  USHF.L.U64.HI UR4, UR18, 0x6, UR19 ;  /* 0x0000000612047899 */ /* 0x000fe20008010213 */
[----:B------:R-:W-:Y:S01]  /*6ae0*/  BSSY B0, `(.L_x_147) ;  /* 0x000000c000007945 */ /* 0x000fe20003800000 */
[----:B------:R-:W-:Y:S02]  /*6af0*/  USHF.L.U32 UR7, UR6, 0x1, URZ ;  /* 0x0000000106077899 */ /* 0x000fe4000800063f */
[----:B------:R-:W-:Y:S01]  /*6b00*/  USHF.L.U64.HI UR4, UR6, 0x1, UR4 ;  /* 0x0000000106047899 */ /* 0x000fe20008010204 */
[----:B--2---:R-:W-:-:S04]  /*6b10*/  IMAD.U32 R8, R15, 0x10000, RZ ;  /* 0x000100000f087824 */ /* 0x004fc800078e00ff */
[----:B------:R-:W-:Y:S01]  /*6b20*/  FMUL R9, R8, UR16 ;  /* 0x0000001008097c20 */ /* 0x000fe20008400000 */
[----:B------:R-:W-:-:S03]  /*6b30*/  IADD3 R8, P1, R2, UR7, RZ ;  /* 0x0000000702087c10 */ /* 0x000fc6000ff3e0ff */
[----:B------:R-:W-:-:S05]  /*6b40*/  FFMA R9, R152, UR13, R9 ;  /* 0x0000000d98097c23 */ /* 0x000fca0008000009 */
[----:B0-----:R-:W-:Y:S02]  /*6b50*/  F2FP.BF16.F32.PACK_AB R5, RZ, R9 ;  /* 0x00000009ff05723e */ /* 0x001fe400000010ff */
[----:B------:R-:W-:-:S05]  /*6b60*/  IADD3.X R9, R3, UR4, RZ, P1, !PT ;  /* 0x0000000403097c10 */ /* 0x000fca0008ffe4ff */
[----:B------:R0:W-:Y:S01]  /*6b70*/  @P3 STG.E.U16 desc[UR14][R8.64], R5 ;  /* 0x0000000508003986 */ /* 0x0001e2000c10150e */
[----:B------:R-:W-:Y:S05]  /*6b80*/  @!P2 BRA `(.L_x_148) ;  /* 0x000000000004a947 */ /* 0x000fea0003800000 */
[----:B------:R1:W5:Y:S02]  /*6b90*/  LDG.E.LTC128B.U16 R15, desc[UR14][R6.64+0x2] ;  /* 0x0000020e060f7981 */ /* 0x000364000c1e1520 */
.L_x_148:
[----:B------:R-:W-:Y:S05]  /*6ba0*/  BSYNC B0 ;  /* 0x0000000000007941 */ /* 0x000fea0003800000 */
.L_x_147:
[----:B-----5:R-:W-:Y:S01]  /*6bb0*/  IMAD.U32 R16, R15, 0x10000, RZ ;  /* 0x000100000f107824 */ /* 0x020fe200078e00ff */
[----:B------:R-:W-:Y:S01]  /*6bc0*/  ISETP.GT.AND P1, PT, R14, 0x48, PT ;  /* 0x000000480e00780c */ /* 0x000fe20003f24270 */
[----:B0-----:R-:W-:Y:S01]  /*6bd0*/  IMAD.WIDE.U32 R4, R18, R17, UR10 ;  /* 0x0000000a12047e25 */ /* 0x001fe2000f8e0011 */
[----:B------:R-:W-:Y:S03]  /*6be0*/  BSSY B0, `(.L_x_149) ;  /* 0x000000c000007945 */ /* 0x000fe60003800000 */
[----:B------:R-:W-:Y:S01]  /*6bf0*/  FMUL R16, R16, UR16 ;  /* 0x0000001010107c20 */ /* 0x000fe20008400000 */
[----:B------:R-:W-:-:S03]  /*6c00*/  IADD3 R18, P3, R10, R4, RZ ;  /* 0x000000040a127210 */ /* 0x000fc60007f7e0ff */
[----:B------:R-:W-:Y:S01]  /*6c10*/  FFMA R16, R153, UR13, R16 ;  /* 0x0000000d99107c23 */ /* 0x000fe20008000010 */
[----:B------:R-:W-:-:S04]  /*6c20*/  IADD3.X R5, R11, R19, R5, P3, !PT ;  /* 0x000000130b057210 */ /* 0x000fc80001ffe405 */
[----:B------:R-:W-:Y:S02]  /*6c30*/  F2FP.BF16.F32.PACK_AB R16, RZ, R16 ;  /* 0x00000010ff10723e */ /* 0x000fe400000010ff */
[----:B------:R-:W-:Y:S02]  /*6c40*/  ISETP.GT.AND P3, PT, R0, RZ, P1 ;  /* 0x000000ff0000720c */ /* 0x000fe40000f64270 */
[C---:B------:R-:W-:Y:S01]  /*6c50*/  LEA R4, P4, R18.reuse, UR22, 0x1 ;  /* 0x0000001612047c11 */ /* 0x040fe2000f8808ff */
[----:B------:R0:W-:Y:S03]  /*6c60*/  @P2 STG.E.U16 desc[UR14][R8.64+0x2], R16 ;  /* 0x0000021008002986 */ /* 0x0001e6000c10150e */
[----:B------:R-:W-:-:S07]  /*6c70*/  LEA.HI.X R5, R18, UR23, R5, 0x1, P4 ;  /* 0x0000001712057c11 */ /* 0x000fce000a0f0c05 */
[----:B------:R-:W-:Y:S05]  /*6c80*/  @!P3 BRA `(.L_x_150) ;  /* 0x000000000004b947 */ /* 0x000fea0003800000 */
[----:B------:R2:W5:Y:S02]  /*6c90*/  LDG.E.LTC128B.U16 R15, desc[UR14][R4.64] ;  /* 0x0000000e040f7981 */ /* 0x000564000c1e1520 */
.L_x_150:
[----:B------:R-:W-:Y:S05]  /*6ca0*/  BSYNC B0 ;  /* 0x0000000000007941 */ /* 0x000fea0003800000 */
.L_x_149:
[----:B0----5:R-:W-:Y:S01]  /*6cb0*/  IMAD.U32 R16, R15, 0x10000, RZ ;  /* 0x000100000f107824 */ /* 0x021fe200078e00ff */
[----:B------:R-:W-:Y:S01]  /*6cc0*/  IADD3 R18, P4, R8, UR8, RZ ;  /* 0x0000000808127c10 */ /* 0x000fe2000ff9e0ff */
[----:B------:R-:W-:Y:S01]  /*6cd0*/  BSSY B0, `(.L_x_151) ;  /* 0x0000009000007945 */ /* 0x000fe20003800000 */
[----:B------:R-:W-:Y:S01]  /*6ce0*/  ISETP.GT.AND P2, PT, R0, 0x1, P1 ;  /* 0x000000010000780c */ /* 0x000fe20000f44270 */
[----:B------:R-:W-:-:S04]  /*6cf0*/  FMUL R19, R16, UR16 ;  /* 0x0000001010137c20 */ /* 0x000fc80008400000 */
[----:B------:R-:W-:-:S05]  /*6d00*/  FFMA R19, R154, UR13, R19 ;  /* 0x0000000d9a137c23 */ /* 0x000fca0008000013 */
[----:B------:R-:W-:Y:S02]  /*6d10*/  F2FP.BF16.F32.PACK_AB R16, RZ, R19 ;  /* 0x00000013ff10723e */ /* 0x000fe400000010ff */
[----:B------:R-:W-:-:S05]  /*6d20*/  IADD3.X R19, R9, UR5, RZ, P4, !PT ;  /* 0x0000000509137c10 */ /* 0x000fca000a7fe4ff */
[----:B------:R0:W-:Y:S01]  /*6d30*/  @P3 STG.E.U16 desc[UR14][R18.64], R16 ;  /* 0x0000001012003986 */ /* 0x0001e2000c10150e */
[----:B------:R-:W-:Y:S05]  /*6d40*/  @!P2 BRA `(.L_x_152) ;  /* 0x000000000004a947 */ /* 0x000fea0003800000 */
[----:B------:R3:W5:Y:S02]  /*6d50*/  LDG.E.LTC128B.U16 R15, desc[UR14][R4.64+0x2] ;  /* 0x0000020e040f7981 */ /* 0x000764000c1e1520 */
.L_x_152:
[----:B------:R-:W-:Y:S05]  /*6d60*/  BSYNC B0 ;  /* 0x0000000000007941 */ /* 0x000fea0003800000 */
.L_x_151:
[----:B0----5:R-:W-:Y:S01]  /*6d70*/  IMAD.U32 R16, R15, 0x10000, RZ ;  /* 0x000100000f107824 */ /* 0x021fe200078e00ff */
[----:B------:R-:W-:Y:S01]  /*6d80*/  ISETP.GT.AND P3, PT, R0, 0x8, P0 ;  /* 0x000000080000780c */ /* 0x000fe20000764270 */
[----:B------:R-:W-:Y:S02]  /*6d90*/  BSSY B0, `(.L_x_153) ;  /* 0x0000007000007945 */ /* 0x000fe40003800000 */
[----:B------:R-:W-:-:S04]  /*6da0*/  FMUL R16, R16, UR16 ;  /* 0x0000001010107c20 */ /* 0x000fc80008400000 */
[----:B------:R-:W-:-:S05]  /*6db0*/  FFMA R16, R155, UR13, R16 ;  /* 0x0000000d9b107c23 */ /* 0x000fca0008000010 */
[----:B------:R-:W-:-:S05]  /*6dc0*/  F2FP.BF16.F32.PACK_AB R16, RZ, R16 ;  /* 0x00000010ff10723e */ /* 0x000fca00000010ff */
[----:B------:R0:W-:Y:S01]  /*6dd0*/  @P2 STG.E.U16 desc[UR14][R18.64+0x2], R16 ;  /* 0x0000021012002986 */ /* 0x0001e2000c10150e */
[----:B------:R-:W-:Y:S05]  /*6de0*/  @!P3 BRA `(.L_x_154) ;  /* 0x000000000004b947 */ /* 0x000fea0003800000 */
[----:B------:R4:W5:Y:S02]  /*6df0*/  LDG.E.LTC128B.U16 R15, desc[UR14][R6.64+0x10] ;  /* 0x0000100e060f7981 */ /* 0x000964000c1e1520 */
.L_x_154:
[----:B------:R-:W-:Y:S05]  /*6e00*/  BSYNC B0 ;  /* 0x0000000000007941 */ /* 0x000fea0003800000 */
.L_x_153:
        /* <DEDUP_REMOVED lines=9> */
.L_x_156:
[----:B------:R-:W-:Y:S05]  /*6ea0*/  BSYNC B0 ;  /* 0x0000000000007941 */ /* 0x000fea0003800000 */
.L_x_155:
[----:B-----5:R-:W-:Y:S01]  /*6eb0*/  IMAD.U32 R16, R15, 0x10000, RZ ;  /* 0x000100000f107824 */ /* 0x020fe200078e00ff */
        /* <DEDUP_REMOVED lines=8> */
.L_x_158:
[----:B------:R-:W-:Y:S05]  /*6f40*/  BSYNC B0 ;  /* 0x0000000000007941 */ /* 0x000fea0003800000 */
.L_x_157:
[----:B0----5:R-:W-:Y:S01]  /*6f50*/  IMAD.U32 R16, R15, 0x10000, RZ ;  /* 0x000100000f107824 */ /* 0x021fe200078e00ff */
[----:B------:R-:W-:Y:S01]  /*6f60*/  ISETP.GT.AND P2, PT, R0, 0x9, P1 ;  /* 0x000000090000780c */ /* 0x000fe20000f44270 */
[----:B------:R-:W-:Y:S01]  /*6f70*/  IMAD.U32 R21, RZ, RZ, UR8 ;  /* 0x00000008ff157e24 */ /* 0x000fe2000f8e00ff */
[----:B------:R-:W-:Y:S01]  /*6f80*/  BSSY B0, `(.L_x_159) ;  /* 0x000000a000007945 */ /* 0x000fe20003800000 */
[----:B------:R-:W-:Y:S01]  /*6f90*/  FMUL R19, R16, UR16 ;  /* 0x0000001010137c20 */ /* 0x000fe20008400000 */
[----:B------:R-:W-:Y:S02]  /*6fa0*/  IMAD.U32 R23, RZ, RZ, UR5 ;  /* 0x00000005ff177e24 */ /* 0x000fe4000f8e00ff */
[----:B------:R-:W-:Y:S01]  /*6fb0*/  IADD3 R18, P4, P5, R21, UR7, R2 ;  /* 0x0000000715127c10 */ /* 0x000fe2000fd9e002 */
[----:B------:R-:W-:-:S05]  /*6fc0*/  FFMA R19, R158, UR13, R19 ;  /* 0x0000000d9e137c23 */ /* 0x000fca0008000013 */
[----:B------:R-:W-:Y:S02]  /*6fd0*/  F2FP.BF16.F32.PACK_AB R16, RZ, R19 ;  /* 0x00000013ff10723e */ /* 0x000fe400000010ff */
[----:B------:R-:W-:-:S05]  /*6fe0*/  IADD3.X R19, R23, UR4, R3, P4, P5 ;  /* 0x0000000417137c10 */ /* 0x000fca000a7ea403 */
[----:B------:R0:W-:Y:S01]  /*6ff0*/  @P3 STG.E.U16 desc[UR14][R18.64+0x10], R16 ;  /* 0x0000101012003986 */ /* 0x0001e2000c10150e */
[----:B------:R-:W-:Y:S05]  /*7000*/  @!P2 BRA `(.L_x_160) ;  /* 0x000000000004a947 */ /* 0x000fea0003800000 */
[----:B------:R0:W5:Y:S02]  /*7010*/  LDG.E.LTC128B.U16 R15, desc[UR14][R4.64+0x12] ;  /* 0x0000120e040f7981 */ /* 0x000164000c1e1520 */
.L_x_160:
[----:B------:R-:W-:Y:S05]  /*7020*/  BSYNC B0 ;  /* 0x0000000000007941 */ /* 0x000fea0003800000 */
.L_x_159:
        /* <DEDUP_REMOVED lines=9> */
.L_x_162:
[----:B------:R-:W-:Y:S05]  /*70c0*/  BSYNC B0 ;  /* 0x0000000000007941 */ /* 0x000fea0003800000 */
.L_x_161:
        /* <DEDUP_REMOVED lines=9> */
.L_x_164:
[----:B------:R-:W-:Y:S05]  /*7160*/  BSYNC B0 ;  /* 0x0000000000007941 */ /* 0x000fea0003800000 */
.L_x_163:
        /* <DEDUP_REMOVED lines=9> */
.L_x_166:
[----:B------:R-:W-:Y:S05]  /*7200*/  BSYNC B0 ;  /* 0x0000000000007941 */ /* 0x000fea0003800000 */
.L_x_165:
[----:B0----5:R-:W-:Y:S01]  /*7210*/  SHF.L.U32 R16, R15, 0x10, RZ ;  /* 0x000000100f107819 */ /* 0x021fe200000006ff */
[----:B------:R-:W-:Y:S01]  /*7220*/  BSSY B0, `(.L_x_167) ;  /* 0x0000008000007945 */ /* 0x000fe20003800000 */
[----:B------:R-:W-:-:S03]  /*7230*/  ISETP.GT.AND P2, PT, R0, 0x11, P1 ;  /* 0x000000110000780c */ /* 0x000fc60000f44270 */
[----:B------:R-:W-:-:S04]  /*7240*/  FMUL R21, R16, UR16 ;  /* 0x0000001010157c20 */ /* 0x000fc80008400000 */
[----:B------:R-:W-:-:S05]  /*7250*/  FFMA R21, R162, UR13, R21 ;  /* 0x0000000da2157c23 */ /* 0x000fca0008000015 */
[----:B------:R-:W-:-:S05]  /*7260*/  F2FP.BF16.F32.PACK_AB R21, RZ, R21 ;  /* 0x00000015ff15723e */ /* 0x000fca00000010ff */
[----:B------:R0:W-:Y:S01]  /*7270*/  @P3 STG.E.U16 desc[UR14][R18.64+0x20], R21 ;  /* 0x0000201512003986 */ /* 0x0001e2000c10150e */
[----:B------:R-:W-:Y:S05]  /*7280*/  @!P2 BRA `(.L_x_168) ;  /* 0x000000000004a947 */ /* 0x000fea0003800000 */
[----:B------:R0:W5:Y:S02]  /*7290*/  LDG.E.LTC128B.U16 R15, desc[UR14][R4.64+0x22] ;  /* 0x0000220e040f7981 */ /* 0x000164000c1e1520 */
.L_x_168:
[----:B------:R-:W-:Y:S05]  /*72a0*/  BSYNC B0 ;  /* 0x0000000000007941 */ /* 0x000fea0003800000 */
.L_x_167:
        /* <DEDUP_REMOVED lines=9> */
.L_x_170:
[----:B------:R-:W-:Y:S05]  /*7340*/  BSYNC B0 ;  /* 0x0000000000007941 */ /* 0x000fea0003800000 */
.L_x_169:
        /* <DEDUP_REMOVED lines=9> */
.L_x_172:
[----:B------:R-:W-:Y:S05]  /*73e0*/  BSYNC B0 ;  /* 0x0000000000007941 */ /* 0x000fea0003800000 */
.L_x_171:
        /* <DEDUP_REMOVED lines=9> */
.L_x_174:
[----:B------:R-:W-:Y:S05]  /*7480*/  BSYNC B0 ;  /* 0x0000000000007941 */ /* 0x000fea0003800000 */
.L_x_173:
        /* <DEDUP_REMOVED lines=9> */
.L_x_176:
[----:B------:R-:W-:Y:S05]  /*7520*/  BSYNC B0 ;  /* 0x0000000000007941 */ /* 0x000fea0003800000 */
.L_x_175:
        /* <DEDUP_REMOVED lines=9> */
.L_x_178:
[----:B------:R-:W-:Y:S05]  /*75c0*/  BSYNC B0 ;  /* 0x0000000000007941 */ /* 0x000fea0003800000 */
.L_x_177:
        /* <DEDUP_REMOVED lines=9> */
.L_x_180:
[----:B------:R-:W-:Y:S05]  /*7660*/  BSYNC B0 ;  /* 0x0000000000007941 */ /* 0x000fea0003800000 */
.L_x_179:
        /* <DEDUP_REMOVED lines=9> */
.L_x_182:
[----:B------:R-:W-:Y:S05]  /*7700*/  BSYNC B0 ;  /* 0x0000000000007941 */ /* 0x000fea0003800000 */
.L_x_181:
        /* <DEDUP_REMOVED lines=9> */
.L_x_184:
[----:B------:R-:W-:Y:S05]  /*77a0*/  BSYNC B0 ;  /* 0x0000000000007941 */ /* 0x000fea0003800000 */
.L_x_183:
        /* <DEDUP_REMOVED lines=9> */
.L_x_186:
[----:B------:R-:W-:Y:S05]  /*7840*/  BSYNC B0 ;  /* 0x0000000000007941 */ /* 0x000fea0003800000 */
.L_x_185:
        /* <DEDUP_REMOVED lines=9> */
.L_x_188:
[----:B------:R-:W-:Y:S05]  /*78e0*/  BSYNC B0 ;  /* 0x0000000000007941 */ /* 0x000fea0003800000 */
.L_x_187:
        /* <DEDUP_REMOVED lines=9> */
.L_x_190:
[----:B------:R-:W-:Y:S05]  /*7980*/  BSYNC B0 ;  /* 0x0000000000007941 */ /* 0x000fea0003800000 */
.L_x_189:
        /* <DEDUP_REMOVED lines=9> */
.L_x_192:
[----:B------:R-:W-:Y:S05]  /*7a20*/  BSYNC B0 ;  /* 0x0000000000007941 */ /* 0x000fea0003800000 */
.L_x_191:
[----:B-----5:R-:W-:Y:S01]  /*7a30*/  SHF.L.U32 R16, R15, 0x10, RZ ;  /* 0x000000100f107819 */ /* 0x020fe200000006ff */
        /* <DEDUP_REMOVED lines=8> */
.L_x_194:
[----:B------:R-:W-:Y:S05]  /*7ac0*/  BSYNC B0 ;  /* 0x0000000000007941 */ /* 0x000fea0003800000 */
.L_x_193:
        /* <DEDUP_REMOVED lines=9> */
.L_x_196:
[----:B------:R-:W-:Y:S05]  /*7b60*/  BSYNC B0 ;  /* 0x0000000000007941 */ /* 0x000fea0003800000 */
.L_x_195:
        /* <DEDUP_REMOVED lines=9> */
.L_x_198:
[----:B------:R-:W-:Y:S05]  /*7c00*/  BSYNC B0 ;  /* 0x0000000000007941 */ /* 0x000fea0003800000 */
.L_x_197:
        /* <DEDUP_REMOVED lines=9> */
.L_x_200:
[----:B------:R-:W-:Y:S05]  /*7ca0*/  BSYNC B0 ;  /* 0x0000000000007941 */ /* 0x000fea0003800000 */
.L_x_199:
        /* <DEDUP_REMOVED lines=9> */
.L_x_202:
[----:B------:R-:W-:Y:S05]  /*7d40*/  BSYNC B0 ;  /* 0x0000000000007941 */ /* 0x000fea0003800000 */
.L_x_201:
        /* <DEDUP_REMOVED lines=9> */
.L_x_204:
[----:B------:R-:W-:Y:S05]  /*7de0*/  BSYNC B0 ;  /* 0x0000000000007941 */ /* 0x000fea0003800000 */
.L_x_203:
        /* <DEDUP_REMOVED lines=9> */
.L_x_206:
[----:B------:R-:W-:Y:S05]  /*7e80*/  BSYNC B0 ;  /* 0x0000000000007941 */ /* 0x000fea0003800000 */
.L_x_205:
        /* <DEDUP_REMOVED lines=9> */
.L_x_208:
[----:B------:R-:W-:Y:S05]  /*7f20*/  BSYNC B0 ;  /* 0x0000000000007941 */ /* 0x000fea0003800000 */
.L_x_207:
        /* <DEDUP_REMOVED lines=9> */
.L_x_210:
[----:B------:R-:W-:Y:S05]  /*7fc0*/  BSYNC B0 ;  /* 0x0000000000007941 */ /* 0x000fea0003800000 */
.L_x_209:
        /* <DEDUP_REMOVED lines=9> */
.L_x_212:
[----:B------:R-:W-:Y:S05]  /*8060*/  BSYNC B0 ;  /* 0x0000000000007941 */ /* 0x000fea0003800000 */
.L_x_211:
        /* <DEDUP_REMOVED lines=9> */
.L_x_214:
[----:B------:R-:W-:Y:S05]  /*8100*/  BSYNC B0 ;  /* 0x0000000000007941 */ /* 0x000fea0003800000 */
.L_x_213:
        /* <DEDUP_REMOVED lines=9> */
.L_x_216:
[----:B------:R-:W-:Y:S05]  /*81a0*/  BSYNC B0 ;  /* 0x0000000000007941 */ /* 0x000fea0003800000 */
.L_x_215:
        /* <DEDUP_REMOVED lines=9> */
.L_x_218:
[----:B------:R-:W-:Y:S05]  /*8240*/  BSYNC B0 ;  /* 0x0000000000007941 */ /* 0x000fea0003800000 */
.L_x_217:
        /* <DEDUP_REMOVED lines=9> */
.L_x_220:
[----:B------:R-:W-:Y:S05]  /*82e0*/  BSYNC B0 ;  /* 0x0000000000007941 */ /* 0x000fea0003800000 */
.L_x_219:
        /* <DEDUP_REMOVED lines=9> */
.L_x_222:
[----:B------:R-:W-:Y:S05]  /*8380*/  BSYNC B0 ;  /* 0x0000000000007941 */ /* 0x000fea0003800000 */
.L_x_221:
        /* <DEDUP_REMOVED lines=9> */
.L_x_224:
[----:B------:R-:W-:Y:S05]  /*8420*/  BSYNC B0 ;  /* 0x0000000000007941 */ /* 0x000fea0003800000 */
.L_x_223:
        /* <DEDUP_REMOVED lines=9> */
.L_x_226:
[----:B------:R-:W-:Y:S05]  /*84c0*/  BSYNC B0 ;  /* 0x0000000000007941 */ /* 0x000fea0003800000 */
.L_x_225:
        /* <DEDUP_REMOVED lines=9> */
.L_x_228:
[----:B------:R-:W-:Y:S05]  /*8560*/  BSYNC B0 ;  /* 0x0000000000007941 */ /* 0x000fea0003800000 */
.L_x_227:
        /* <DEDUP_REMOVED lines=9> */
.L_x_230:
[----:B------:R-:W-:Y:S05]  /*8600*/  BSYNC B0 ;  /* 0x0000000000007941 */ /* 0x000fea0003800000 */
.L_x_229:
        /* <DEDUP_REMOVED lines=9> */
.L_x_232:
[----:B------:R-:W-:Y:S05]  /*86a0*/  BSYNC B0 ;  /* 0x0000000000007941 */ /* 0x000fea0003800000 */
.L_x_231:
        /* <DEDUP_REMOVED lines=9> */
.L_x_234:
[----:B------:R-:W-:Y:S05]  /*8740*/  BSYNC B0 ;  /* 0x0000000000007941 */ /* 0x000fea0003800000 */
.L_x_233:
        /* <DEDUP_REMOVED lines=9> */
.L_x_236:
[----:B------:R-:W-:Y:S05]  /*87e0*/  BSYNC B0 ;  /* 0x0000000000007941 */ /* 0x000fea0003800000 */
.L_x_235:
        /* <DEDUP_REMOVED lines=9> */
.L_x_238:
[----:B------:R-:W-:Y:S05]  /*8880*/  BSYNC B0 ;  /* 0x0000000000007941 */ /* 0x000fea0003800000 */
.L_x_237:
        /* <DEDUP_REMOVED lines=9> */
.L_x_240:
[----:B------:R-:W-:Y:S05]  /*8920*/  BSYNC B0 ;  /* 0x0000000000007941 */ /* 0x000fea0003800000 */
.L_x_239:
        /* <DEDUP_REMOVED lines=9> */
.L_x_242:
[----:B------:R-:W-:Y:S05]  /*89c0*/  BSYNC B0 ;  /* 0x0000000000007941 */ /* 0x000fea0003800000 */
.L_x_241:
        /* <DEDUP_REMOVED lines=9> */
.L_x_244:
[----:B------:R-:W-:Y:S05]  /*8a60*/  BSYNC B0 ;  /* 0x0000000000007941 */ /* 0x000fea0003800000 */
.L_x_243:
        /* <DEDUP_REMOVED lines=9> */
.L_x_246:
[----:B------:R-:W-:Y:S05]  /*8b00*/  BSYNC B0 ;  /* 0x0000000000007941 */ /* 0x000fea0003800000 */
.L_x_245:
        /* <DEDUP_REMOVED lines=9> */
.L_x_248:
[----:B------:R-:W-:Y:S05]  /*8ba0*/  BSYNC B0 ;  /* 0x0000000000007941 */ /* 0x000fea0003800000 */
.L_x_247:
        /* <DEDUP_REMOVED lines=9> */
.L_x_250:
[----:B------:R-:W-:Y:S05]  /*8c40*/  BSYNC B0 ;  /* 0x0000000000007941 */ /* 0x000fea0003800000 */
.L_x_249:
        /* <DEDUP_REMOVED lines=9> */
.L_x_252:
[----:B------:R-:W-:Y:S05]  /*8ce0*/  BSYNC B0 ;  /* 0x0000000000007941 */ /* 0x000fea0003800000 */
.L_x_251:
        /* <DEDUP_REMOVED lines=9> */
.L_x_254:
[----:B------:R-:W-:Y:S05]  /*8d80*/  BSYNC B0 ;  /* 0x0000000000007941 */ /* 0x000fea0003800000 */
.L_x_253:
        /* <DEDUP_REMOVED lines=9> */
.L_x_256:
[----:B------:R-:W-:Y:S05]  /*8e20*/  BSYNC B0 ;  /* 0x0000000000007941 */ /* 0x000fea0003800000 */
.L_x_255:
        /* <DEDUP_REMOVED lines=9> */
.L_x_258:
[----:B------:R-:W-:Y:S05]  /*8ec0*/  BSYNC B0 ;  /* 0x0000000000007941 */ /* 0x000fea0003800000 */
.L_x_257:
        /* <DEDUP_REMOVED lines=9> */
.L_x_260:
[----:B------:R-:W-:Y:S05]  /*8f60*/  BSYNC B0 ;  /* 0x0000000000007941 */ /* 0x000fea0003800000 */
.L_x_259:
        /* <DEDUP_REMOVED lines=9> */
.L_x_262:
[----:B------:R-:W-:Y:S05]  /*9000*/  BSYNC B0 ;  /* 0x0000000000007941 */ /* 0x000fea0003800000 */
.L_x_261:
        /* <DEDUP_REMOVED lines=9> */
.L_x_264:
[----:B------:R-:W-:Y:S05]  /*90a0*/  BSYNC B0 ;  /* 0x0000000000007941 */ /* 0x000fea0003800000 */
.L_x_263:
        /* <DEDUP_REMOVED lines=9> */
.L_x_266:
[----:B------:R-:W-:Y:S05]  /*9140*/  BSYNC B0 ;  /* 0x0000000000007941 */ /* 0x000fea0003800000 */
.L_x_265:
        /* <DEDUP_REMOVED lines=9> */
.L_x_268:
[----:B------:R-:W-:Y:S05]  /*91e0*/  BSYNC B0 ;  /* 0x0000000000007941 */ /* 0x000fea0003800000 */
.L_x_267:
[----:B01--45:R-:W-:Y:S01]  /*91f0*/  IMAD.U32 R6, R15, 0x10000, RZ ;  /* 0x000100000f067824 */ /* 0x033fe200078e00ff */
        /* <DEDUP_REMOVED lines=8> */
.L_x_270:
[----:B------:R-:W-:Y:S05]  /*9280*/  BSYNC B0 ;  /* 0x0000000000007941 */ /* 0x000fea0003800000 */
.L_x_269:
[----:B0----5:R-:W-:Y:S01]  /*9290*/  SHF.L.U32 R6, R15, 0x10, RZ ;  /* 0x000000100f067819 */ /* 0x021fe200000006ff */
[----:B------:R-:W-:Y:S01]  /*92a0*/  BSSY B0, `(.L_x_271) ;  /* 0x000000c000007945 */ /* 0x000fe20003800000 */
[----:B------:R-:W-:Y:S02]  /*92b0*/  ISETP.GT.AND P1, PT, R0, 0x79, P1 ;  /* 0x000000790000780c */ /* 0x000fe40000f24270 */
[----:B------:R-:W-:Y:S01]  /*92c0*/  IADD3 R20, P0, R12, 0x80, RZ ;  /* 0x000000800c147810 */ /* 0x000fe20007f1e0ff */
[----:B------:R-:W-:Y:S01]  /*92d0*/  FMUL R7, R6, UR16 ;  /* 0x0000001006077c20 */ /* 0x000fe20008400000 */
[----:B------:R-:W-:-:S03]  /*92e0*/  @P2 IMAD.MOV.U32 R6, RZ, RZ, R18 ;  /* 0x000000ffff062224 */ /* 0x000fc600078e0012 */
[----:B------:R-:W-:-:S05]  /*92f0*/  FFMA R7, R214, UR13, R7 ;  /* 0x0000000dd6077c23 */ /* 0x000fca0008000007 */
[----:B------:R-:W-:-:S04]  /*9300*/  F2FP.BF16.F32.PACK_AB R7, RZ, R7 ;  /* 0x00000007ff07723e */ /* 0x000fc800000010ff */
[----:B------:R-:W-:Y:S01]  /*9310*/  PRMT R8, R7, 0x7610, R8 ;  /* 0x0000761007087816 */ /* 0x000fe20000000008 */
[----:B------:R-:W-:-:S05]  /*9320*/  @P2 IMAD.MOV.U32 R7, RZ, RZ, R19 ;  /* 0x000000ffff072224 */ /* 0x000fca00078e0013 */
[----:B------:R0:W-:Y:S01]  /*9330*/  @P2 STG.E.U16 desc[UR14][R6.64+0xf0], R8 ;  /* 0x0000f00806002986 */ /* 0x0001e2000c10150e */
[----:B------:R-:W-:Y:S05]  /*9340*/  @!P1 BRA `(.L_x_272) ;  /* 0x0000000000049947 */ /* 0x000fea0003800000 */
[----:B------:R4:W5:Y:S02]  /*9350*/  LDG.E.LTC128B.U16 R15, desc[UR14][R4.64+0xf2] ;  /* 0x0000f20e040f7981 */ /* 0x000964000c1e1520 */
.L_x_272:
[----:B------:R-:W-:Y:S05]  /*9360*/  BSYNC B0 ;  /* 0x0000000000007941 */ /* 0x000fea0003800000 */
.L_x_271:
[----:B-12345:R-:W-:Y:S02]  /*9370*/  IMAD.U32 R4, R15, 0x10000, RZ ;  /* 0x000100000f047824 */ /* 0x03efe400078e00ff */
[----:B------:R-:W-:Y:S01]  /*9380*/  IMAD.X R5, RZ, RZ, R13, P0 ;  /* 0x000000ffff057224 */ /* 0x000fe200000e060d */
[----:B------:R-:W-:Y:S01]  /*9390*/  ISETP.GT.AND P0, PT, R14, 0x80, PT ;  /* 0x000000800e00780c */ /* 0x000fe20003f04270 */
[----:B------:R-:W-:Y:S01]  /*93a0*/  FMUL R4, R4, UR16 ;  /* 0x0000001004047c20 */ /* 0x000fe20008400000 */
[----:B0-----:R-:W-:Y:S02]  /*93b0*/  IMAD.WIDE.U32 R6, R20, UR20, R10 ;  /* 0x0000001414067c25 */ /* 0x001fe4000f8e000a */
[----:B------:R-:W-:Y:S02]  /*93c0*/  ISETP.GT.AND P3, PT, R0, RZ, P0 ;  /* 0x000000ff0000720c */ /* 0x000fe40000764270 */
[----:B------:R-:W-:Y:S01]  /*93d0*/  FFMA R4, R215, UR13, R4 ;  /* 0x0000000dd7047c23 */ /* 0x000fe20008000004 */
[----:B------:R-:W-:-:S04]  /*93e0*/  IMAD R5, R5, UR20, RZ ;  /* 0x0000001405057c24 */ /* 0x000fc8000f8e02ff */
[----:B------:R-:W-:Y:S01]  /*93f0*/  IMAD R21, R20, UR21, R5 ;  /* 0x0000001514157c24 */ /* 0x000fe2000f8e0205 */
[----:B------:R-:W-:Y:S02]  /*9400*/  F2FP.BF16.F32.PACK_AB R8, RZ, R4 ;  /* 0x00000004ff08723e */ /* 0x000fe400000010ff */
[----:B------:R-:W-:Y:S01]  /*9410*/  LEA R4, P2, R6, UR22, 0x1 ;  /* 0x0000001606047c11 */ /* 0x000fe2000f8408ff */
[----:B------:R-:W-:Y:S01]  /*9420*/  IMAD.IADD R5, R7, 0x1, R21 ;  /* 0x0000000107057824 */ /* 0x000fe200078e0215 */
[----:B------:R-:W-:-:S04]  /*9430*/  PRMT R9, R8, 0x7610, R9 ;  /* 0x0000761008097816 */ /* 0x000fc80000000009 */
[----:B------:R-:W-:Y:S01]  /*9440*/  LEA.HI.X R5, R6, UR23, R5, 0x1, P2 ;  /* 0x0000001706057c11 */ /* 0x000fe200090f0c05 */
[----:B------:R0:W-:Y:S04]  /*9450*/  @P1 STG.E.U16 desc[UR14][R18.64+0xf2], R9 ;  /* 0x0000f20912001986 */ /* 0x0001e8000c10150e */
[----:B------:R-:W2:Y:S01]  /*9460*/  @P3 LDG.E.LTC128B.U16 R15, desc[UR14][R4.64] ;  /* 0x0000000e040f3981 */ /* 0x000ea2000c1e1520 */
[----:B------:R-:W-:Y:S01]  /*9470*/  USHF.L.U32 UR4, UR18, 0x8, URZ ;  /* 0x0000000812047899 */ /* 0x000fe2000800063f */
[----:B------:R-:W-:Y:S01]  /*9480*/  ISETP.GT.AND P2, PT, R0, 0x1, P0 ;  /* 0x000000010000780c */ /* 0x000fe20000744270 */
[----:B------:R-:W-:Y:S01]  /*9490*/  USHF.L.U64.HI UR6, UR18, 0x8, UR19 ;  /* 0x0000000812067899 */ /* 0x000fe20008010213 */
[----:B------:R-:W-:Y:S03]  /*94a0*/  BSSY B0, `(.L_x_273) ;  /* 0x000000a000007945 */ /* 0x000fe60003800000 */
[----:B------:R-:W-:-:S04]  /*94b0*/  IADD3 R8, P1, R2, UR4, RZ ;  /* 0x0000000402087c10 */ /* 0x000fc8000ff3e0ff */
[----:B0-----:R-:W-:Y:S01]  /*94c0*/  IADD3.X R9, R3, UR6, RZ, P1, !PT ;  /* 0x0000000603097c10 */ /* 0x001fe20008ffe4ff */
[----:B--2---:R-:W-:-:S04]  /*94d0*/  IMAD.U32 R6, R15, 0x10000, RZ ;  /* 0x000100000f067824 */ /* 0x004fc800078e00ff */
[----:B------:R-:W-:-:S04]  /*94e0*/  FMUL R7, R6, UR16 ;  /* 0x0000001006077c20 */ /* 0x000fc80008400000 */
[----:B------:R-:W-:-:S05]  /*94f0*/  FFMA R7, R88, UR13, R7 ;  /* 0x0000000d58077c23 */ /* 0x000fca0008000007 */
[----:B------:R-:W-:-:S05]  /*9500*/  F2FP.BF16.F32.PACK_AB R7, RZ, R7 ;  /* 0x00000007ff07723e */ /* 0x000fca00000010ff */
[----:B------:R0:W-:Y:S01]  /*9510*/  @P3 STG.E.U16 desc[UR14][R8.64], R7 ;  /* 0x0000000708003986 */ /* 0x0001e2000c10150e */
[----:B------:R-:W-:Y:S05]  /*9520*/  @!P2 BRA `(.L_x_274) ;  /* 0x000000000004a947 */ /* 0x000fea0003800000 */
[----:B------:R1:W5:Y:S02]  /*9530*/  LDG.E.LTC128B.U16 R15, desc[UR14][R4.64+0x2] ;  /* 0x0000020e040f7981 */ /* 0x000364000c1e1520 */
.L_x_274:
[----:B------:R-:W-:Y:S05]  /*9540*/  BSYNC B0 ;  /* 0x0000000000007941 */ /* 0x000fea0003800000 */
.L_x_273:
        /* <DEDUP_REMOVED lines=15> */
.L_x_276:
[----:B------:R-:W-:Y:S05]  /*9640*/  BSYNC B0 ;  /* 0x0000000000007941 */ /* 0x000fea0003800000 */
.L_x_275:
        /* <DEDUP_REMOVED lines=11> */
.L_x_278:
[----:B------:R-:W-:Y:S05]  /*9700*/  BSYNC B0 ;  /* 0x0000000000007941 */ /* 0x000fea0003800000 */
.L_x_277:
        /* <DEDUP_REMOVED lines=9> */
.L_x_280:
[----:B------:R-:W-:Y:S05]  /*97a0*/  BSYNC B0 ;  /* 0x0000000000007941 */ /* 0x000fea0003800000 */
.L_x_279:
        /* <DEDUP_REMOVED lines=9> */
.L_x_282:
[----:B------:R-:W-:Y:S05]  /*9840*/  BSYNC B0 ;  /* 0x0000000000007941 */ /* 0x000fea0003800000 */
.L_x_281:
        /* <DEDUP_REMOVED lines=9> */
.L_x_284:
[----:B------:R-:W-:Y:S05]  /*98e0*/  BSYNC B0 ;  /* 0x0000000000007941 */ /* 0x000fea0003800000 */
.L_x_283:
[----:B0----5:R-:W-:Y:S01]  /*98f0*/  IMAD.U32 R16, R15, 0x10000, RZ ;  /* 0x000100000f107824 */ /* 0x021fe200078e00ff */
[----:B------:R-:W-:Y:S01]  /*9900*/  MOV R21, UR4 ;  /* 0x0000000400157c02 */ /* 0x000fe20008000f00 */
[----:B------:R-:W-:Y:S01]  /*9910*/  IMAD.U32 R23, RZ, RZ, UR6 ;  /* 0x00000006ff177e24 */ /* 0x000fe2000f8e00ff */
[----:B------:R-:W-:Y:S01]  /*9920*/  ISETP.GT.AND P2, PT, R0, 0x9, P1 ;  /* 0x000000090000780c */ /* 0x000fe20000f44270 */
[----:B------:R-:W-:Y:S01]  /*9930*/  FMUL R19, R16, UR16 ;  /* 0x0000001010137c20 */ /* 0x000fe20008400000 */
[----:B------:R-:W-:Y:S01]  /*9940*/  IADD3 R18, P4, P5, R2, UR8, R21 ;  /* 0x0000000802127c10 */ /* 0x000fe2000fd9e015 */
[----:B------:R-:W-:Y:S02]  /*9950*/  BSSY B0, `(.L_x_285) ;  /* 0x0000007000007945 */ /* 0x000fe40003800000 */
[----:B------:R-:W-:-:S05]  /*9960*/  FFMA R19, R94, UR13, R19 ;  /* 0x0000000d5e137c23 */ /* 0x000fca0008000013 */
[----:B------:R-:W-:Y:S02]  /*9970*/  F2FP.BF16.F32.PACK_AB R16, RZ, R19 ;  /* 0x00000013ff10723e */ /* 0x000fe400000010ff */
[----:B------:R-:W-:-:S05]  /*9980*/  IADD3.X R19, R3, UR5, R23, P4, P5 ;  /* 0x0000000503137c10 */ /* 0x000fca000a7ea417 */
[----:B------:R0:W-:Y:S01]  /*9990*/  @P3 STG.E.U16 desc[UR14][R18.64+0x10], R16 ;  /* 0x0000101012003986 */ /* 0x0001e2000c10150e */
[----:B------:R-:W-:Y:S05]  /*99a0*/  @!P2 BRA `(.L_x_286) ;  /* 0x000000000004a947 */ /* 0x000fea0003800000 */
[----:B------:R0:W5:Y:S02]  /*99b0*/  LDG.E.LTC128B.U16 R15, desc[UR14][R6.64+0x12] ;  /* 0x0000120e060f7981 */ /* 0x000164000c1e1520 */
.L_x_286:
[----:B------:R-:W-:Y:S05]  /*99c0*/  BSYNC B0 ;  /* 0x0000000000007941 */ /* 0x000fea0003800000 */
.L_x_285:
        /* <DEDUP_REMOVED lines=9> */
.L_x_288:
[----:B------:R-:W-:Y:S05]  /*9a60*/  BSYNC B0 ;  /* 0x0000000000007941 */ /* 0x000fea0003800000 */
.L_x_287:
        /* <DEDUP_REMOVED lines=9> */
.L_x_290:
[----:B------:R-:W-:Y:S05]  /*9b00*/  BSYNC B0 ;  /* 0x0000000000007941 */ /* 0x000fea0003800000 */
.L_x_289:
        /* <DEDUP_REMOVED lines=9> */
.L_x_292:
[----:B------:R-:W-:Y:S05]  /*9ba0*/  BSYNC B0 ;  /* 0x0000000000007941 */ /* 0x000fea0003800000 */
.L_x_291:
        /* <DEDUP_REMOVED lines=9> */
.L_x_294:
[----:B------:R-:W-:Y:S05]  /*9c40*/  BSYNC B0 ;  /* 0x0000000000007941 */ /* 0x000fea0003800000 */
.L_x_293:
        /* <DEDUP_REMOVED lines=9> */
.L_x_296:
[----:B------:R-:W-:Y:S05]  /*9ce0*/  BSYNC B0 ;  /* 0x0000000000007941 */ /* 0x000fea0003800000 */
.L_x_295:
        /* <DEDUP_REMOVED lines=9> */
.L_x_298:
[----:B------:R-:W-:Y:S05]  /*9d80*/  BSYNC B0 ;  /* 0x0000000000007941 */ /* 0x000fea0003800000 */
.L_x_297:
        /* <DEDUP_REMOVED lines=9> */
.L_x_300:
[----:B------:R-:W-:Y:S05]  /*9e20*/  BSYNC B0 ;  /* 0x0000000000007941 */ /* 0x000fea0003800000 */
.L_x_299:
        /* <DEDUP_REMOVED lines=9> */
.L_x_302:
[----:B------:R-:W-:Y:S05]  /*9ec0*/  BSYNC B0 ;  /* 0x0000000000007941 */ /* 0x000fea0003800000 */
.L_x_301:
        /* <DEDUP_REMOVED lines=9> */
.L_x_304:
[----:B------:R-:W-:Y:S05]  /*9f60*/  BSYNC B0 ;  /* 0x0000000000007941 */ /* 0x000fea0003800000 */
.L_x_303:
        /* <DEDUP_REMOVED lines=9> */
.L_x_306:
[----:B------:R-:W-:Y:S05]  /*a000*/  BSYNC B0 ;  /* 0x0000000000007941 */ /* 0x000fea0003800000 */
.L_x_305:
        /* <DEDUP_REMOVED lines=9> */
.L_x_308:
[----:B------:R-:W-:Y:S05]  /*a0a0*/  BSYNC B0 ;  /* 0x0000000000007941 */ /* 0x000fea0003800000 */
.L_x_307:
        /* <DEDUP_REMOVED lines=9> */
.L_x_310:
[----:B------:R-:W-:Y:S05]  /*a140*/  BSYNC B0 ;  /* 0x0000000000007941 */ /* 0x000fea0003800000 */
.L_x_309:
        /* <DEDUP_REMOVED lines=9> */
.L_x_312:
[----:B------:R-:W-:Y:S05]  /*a1e0*/  BSYNC B0 ;  /* 0x0000000000007941 */ /* 0x000fea0003800000 */
.L_x_311:
        /* <DEDUP_REMOVED lines=9> */
.L_x_314:
[----:B------:R-:W-:Y:S05]  /*a280*/  BSYNC B0 ;  /* 0x0000000000007941 */ /* 0x000fea0003800000 */
.L_x_313:
        /* <DEDUP_REMOVED lines=9> */
.L_x_316:
[----:B------:R-:W-:Y:S05]  /*a320*/  BSYNC B0 ;  /* 0x0000000000007941 */ /* 0x000fea0003800000 */
.L_x_315:
        /* <DEDUP_REMOVED lines=9> */
.L_x_318:
[----:B------:R-:W-:Y:S05]  /*a3c0*/  BSYNC B0 ;  /* 0x0000000000007941 */ /* 0x000fea0003800000 */
.L_x_317:
        /* <DEDUP_REMOVED lines=9> */
.L_x_320:
[----:B------:R-:W-:Y:S05]  /*a460*/  BSYNC B0 ;  /* 0x0000000000007941 */ /* 0x000fea0003800000 */
.L_x_319:
        /* <DEDUP_REMOVED lines=9> */
.L_x_322:
[----:B------:R-:W-:Y:S05]  /*a500*/  BSYNC B0 ;  /* 0x0000000000007941 */ /* 0x000fea0003800000 */
.L_x_321:
        /* <DEDUP_REMOVED lines=9> */
.L_x_324:
[----:B------:R-:W-:Y:S05]  /*a5a0*/  BSYNC B0 ;  /* 0x0000000000007941 */ /* 0x000fea0003800000 */
.L_x_323:
        /* <DEDUP_REMOVED lines=9> */
.L_x_326:
[----:B------:R-:W-:Y:S05]  /*a640*/  BSYNC B0 ;  /* 0x0000000000007941 */ /* 0x000fea0003800000 */
.L_x_325:
        /* <DEDUP_REMOVED lines=9> */
.L_x_328:
[----:B------:R-:W-:Y:S05]  /*a6e0*/  BSYNC B0 ;  /* 0x0000000000007941 */ /* 0x000fea0003800000 */
.L_x_327:
        /* <DEDUP_REMOVED lines=9> */
.L_x_330:
[----:B------:R-:W-:Y:S05]  /*a780*/  BSYNC B0 ;  /* 0x0000000000007941 */ /* 0x000fea0003800000 */
.L_x_329:
        /* <DEDUP_REMOVED lines=9> */
.L_x_332:
[----:B------:R-:W-:Y:S05]  /*a820*/  BSYNC B0 ;  /* 0x0000000000007941 */ /* 0x000fea0003800000 */
.L_x_331:
        /* <DEDUP_REMOVED lines=9> */
.L_x_334:
[----:B------:R-:W-:Y:S05]  /*a8c0*/  BSYNC B0 ;  /* 0x0000000000007941 */ /* 0x000fea0003800000 */
.L_x_333:
        /* <DEDUP_REMOVED lines=9> */
.L_x_336:
[----:B------:R-:W-:Y:S05]  /*a960*/  BSYNC B0 ;  /* 0x0000000000007941 */ /* 0x000fea0003800000 */
.L_x_335:
        /* <DEDUP_REMOVED lines=9> */
.L_x_338:
[----:B------:R-:W-:Y:S05]  /*aa00*/  BSYNC B0 ;  /* 0x0000000000007941 */ /* 0x000fea0003800000 */
.L_x_337:
        /* <DEDUP_REMOVED lines=9> */
.L_x_340:
[----:B------:R-:W-:Y:S05]  /*aaa0*/  BSYNC B0 ;  /* 0x0000000000007941 */ /* 0x000fea0003800000 */
.L_x_339:
        /* <DEDUP_REMOVED lines=9> */
.L_x_342:
[----:B------:R-:W-:Y:S05]  /*ab40*/  BSYNC B0 ;  /* 0x0000000000007941 */ /* 0x000fea0003800000 */
.L_x_341:
        /* <DEDUP_REMOVED lines=9> */
.L_x_344:
[----:B------:R-:W-:Y:S05]  /*abe0*/  BSYNC B0 ;  /* 0x0000000000007941 */ /* 0x000fea0003800000 */
.L_x_343:
        /* <DEDUP_REMOVED lines=9> */
.L_x_346:
[----:B------:R-:W-:Y:S05]  /*ac80*/  BSYNC B0 ;  /* 0x0000000000007941 */ /* 0x000fea0003800000 */
.L_x_345:
        /* <DEDUP_REMOVED lines=9> */
.L_x_348:
[----:B------:R-:W-:Y:S05]  /*ad20*/  BSYNC B0 ;  /* 0x0000000000007941 */ /* 0x000fea0003800000 */
.L_x_347:
        /* <DEDUP_REMOVED lines=9> */
.L_x_350:
[----:B------:R-:W-:Y:S05]  /*adc0*/  BSYNC B0 ;  /* 0x0000000000007941 */ /* 0x000fea0003800000 */
.L_x_349:
        /* <DEDUP_REMOVED lines=9> */
.L_x_352:
[----:B------:R-:W-:Y:S05]  /*ae60*/  BSYNC B0 ;  /* 0x0000000000007941 */ /* 0x000fea0003800000 */
.L_x_351:
        /* <DEDUP_REMOVED lines=9> */
.L_x_354:
[----:B------:R-:W-:Y:S05]  /*af00*/  BSYNC B0 ;  /* 0x0000000000007941 */ /* 0x000fea0003800000 */
.L_x_353:
        /* <DEDUP_REMOVED lines=9> */
.L_x_356:
[----:B------:R-:W-:Y:S05]  /*afa0*/  BSYNC B0 ;  /* 0x0000000000007941 */ /* 0x000fea0003800000 */
.L_x_355:
        /* <DEDUP_REMOVED lines=9> */
.L_x_358:
[----:B------:R-:W-:Y:S05]  /*b040*/  BSYNC B0 ;  /* 0x0000000000007941 */ /* 0x000fea0003800000 */
.L_x_357:
        /* <DEDUP_REMOVED lines=9> */
.L_x_360:
[----:B------:R-:W-:Y:S05]  /*b0e0*/  BSYNC B0 ;  /* 0x0000000000007941 */ /* 0x000fea0003800000 */
.L_x_359:
        /* <DEDUP_REMOVED lines=9> */
.L_x_362:
[----:B------:R-:W-:Y:S05]  /*b180*/  BSYNC B0 ;  /* 0x0000000000007941 */ /* 0x000fea0003800000 */
.L_x_361:
        /* <DEDUP_REMOVED lines=9> */
.L_x_364:
[----:B------:R-:W-:Y:S05]  /*b220*/  BSYNC B0 ;  /* 0x0000000000007941 */ /* 0x000fea0003800000 */
.L_x_363:
        /* <DEDUP_REMOVED lines=9> */
.L_x_366:
[----:B------:R-:W-:Y:S05]  /*b2c0*/  BSYNC B0 ;  /* 0x0000000000007941 */ /* 0x000fea0003800000 */
.L_x_365:
        /* <DEDUP_REMOVED lines=9> */
.L_x_368:
[----:B------:R-:W-:Y:S05]  /*b360*/  BSYNC B0 ;  /* 0x0000000000007941 */ /* 0x000fea0003800000 */
.L_x_367:
        /* <DEDUP_REMOVED lines=9> */
.L_x_370:
[----:B------:R-:W-:Y:S05]  /*b400*/  BSYNC B0 ;  /* 0x0000000000007941 */ /* 0x000fea0003800000 */
.L_x_369:
        /* <DEDUP_REMOVED lines=9> */
.L_x_372:
[----:B------:R-:W-:Y:S05]  /*b4a0*/  BSYNC B0 ;  /* 0x0000000000007941 */ /* 0x000fea0003800000 */
.L_x_371:
        /* <DEDUP_REMOVED lines=9> */
.L_x_374:
[----:B------:R-:W-:Y:S05]  /*b540*/  BSYNC B0 ;  /* 0x0000000000007941 */ /* 0x000fea0003800000 */
.L_x_373:
        /* <DEDUP_REMOVED lines=9> */
.L_x_376:
[----:B------:R-:W-:Y:S05]  /*b5e0*/  BSYNC B0 ;  /* 0x0000000000007941 */ /* 0x000fea0003800000 */
.L_x_375:
        /* <DEDUP_REMOVED lines=9> */
.L_x_378:
[----:B------:R-:W-:Y:S05]  /*b680*/  BSYNC B0 ;  /* 0x0000000000007941 */ /* 0x000fea0003800000 */
.L_x_377:
        /* <DEDUP_REMOVED lines=9> */
.L_x_380:
[----:B------:R-:W-:Y:S05]  /*b720*/  BSYNC B0 ;  /* 0x0000000000007941 */ /* 0x000fea0003800000 */
.L_x_379:
        /* <DEDUP_REMOVED lines=9> */
.L_x_382:
[----:B------:R-:W-:Y:S05]  /*b7c0*/  BSYNC B0 ;  /* 0x0000000000007941 */ /* 0x000fea0003800000 */
.L_x_381:
        /* <DEDUP_REMOVED lines=9> */
.L_x_384:
[----:B------:R-:W-:Y:S05]  /*b860*/  BSYNC B0 ;  /* 0x0000000000007941 */ /* 0x000fea0003800000 */
.L_x_383:
        /* <DEDUP_REMOVED lines=9> */
.L_x_386:
[----:B------:R-:W-:Y:S05]  /*b900*/  BSYNC B0 ;  /* 0x0000000000007941 */ /* 0x000fea0003800000 */
.L_x_385:
        /* <DEDUP_REMOVED lines=9> */
.L_x_388:
[----:B------:R-:W-:Y:S05]  /*b9a0*/  BSYNC B0 ;  /* 0x0000000000007941 */ /* 0x000fea0003800000 */
.L_x_387:
        /* <DEDUP_REMOVED lines=9> */
.L_x_390:
[----:B------:R-:W-:Y:S05]  /*ba40*/  BSYNC B0 ;  /* 0x0000000000007941 */ /* 0x000fea0003800000 */
.L_x_389:
        /* <DEDUP_REMOVED lines=9> */
.L_x_392:
[----:B------:R-:W-:Y:S05]  /*bae0*/  BSYNC B0 ;  /* 0x0000000000007941 */ /* 0x000fea0003800000 */
.L_x_391:
        /* <DEDUP_REMOVED lines=9> */
.L_x_394:
[----:B------:R-:W-:Y:S05]  /*bb80*/  BSYNC B0 ;  /* 0x0000000000007941 */ /* 0x000fea0003800000 */
.L_x_393:
        /* <DEDUP_REMOVED lines=9> */
.L_x_396:
[----:B------:R-:W-:Y:S05]  /*bc20*/  BSYNC B0 ;  /* 0x0000000000007941 */ /* 0x000fea0003800000 */
.L_x_395:
[----:B0----5:R-:W-:Y:S01]  /*bc30*/  IMAD.U32 R4, R15, 0x10000, RZ ;  /* 0x000100000f047824 */ /* 0x021fe200078e00ff */
[----:B------:R-:W-:Y:S01]  /*bc40*/  ISETP.GT.AND P1, PT, R0, 0x79, P1 ;  /* 0x000000790000780c */ /* 0x000fe20000f24270 */
[----:B------:R-:W-:Y:S01]  /*bc50*/  BSSY B0, `(.L_x_397) ;  /* 0x000000b000007945 */ /* 0x000fe20003800000 */
        /* <DEDUP_REMOVED lines=10> */
.L_x_398:
[----:B------:R-:W-:Y:S05]  /*bd00*/  BSYNC B0 ;  /* 0x0000000000007941 */ /* 0x000fea0003800000 */
.L_x_397:
[----:B0----5:R-:W-:Y:S02]  /*bd10*/  IMAD.U32 R4, R15, 0x10000, RZ ;  /* 0x000100000f047824 */ /* 0x021fe400078e00ff */
[----:B------:R-:W-:Y:S01]  /*bd20*/  IMAD.X R12, RZ, RZ, R13, P0 ;  /* 0x000000ffff0c7224 */ /* 0x000fe200000e060d */
[----:B------:R-:W-:Y:S01]  /*bd30*/  ISETP.GT.AND P0, PT, R14, 0xc0, PT ;  /* 0x000000c00e00780c */ /* 0x000fe20003f04270 */
[----:B------:R-:W-:Y:S01]  /*bd40*/  FMUL R4, R4, UR16 ;  /* 0x0000001004047c20 */ /* 0x000fe20008400000 */
[----:B-1234-:R-:W-:Y:S02]  /*bd50*/  IMAD.WIDE.U32 R6, R8, UR20, R10 ;  /* 0x0000001408067c25 */ /* 0x01efe4000f8e000a */
[----:B------:R-:W-:Y:S02]  /*bd60*/  ISETP.GT.AND P2, PT, R0, RZ, P0 ;  /* 0x000000ff0000720c */ /* 0x000fe40000744270 */
[----:B------:R-:W-:Y:S01]  /*bd70*/  FFMA R4, R151, UR13, R4 ;  /* 0x0000000d97047c23 */ /* 0x000fe20008000004 */
[----:B------:R-:W-:-:S04]  /*bd80*/  IMAD R5, R12, UR20, RZ ;  /* 0x000000140c057c24 */ /* 0x000fc8000f8e02ff */
[----:B------:R-:W-:Y:S01]  /*bd90*/  IMAD R13, R8, UR21, R5 ;  /* 0x00000015080d7c24 */ /* 0x000fe2000f8e0205 */
[----:B------:R-:W-:Y:S02]  /*bda0*/  F2FP.BF16.F32.PACK_AB R9, RZ, R4 ;  /* 0x00000004ff09723e */ /* 0x000fe400000010ff */
[C---:B------:R-:W-:Y:S01]  /*bdb0*/  LEA R4, P3, R6.reuse, UR22, 0x1 ;  /* 0x0000001606047c11 */ /* 0x040fe2000f8608ff */
[----:B------:R-:W-:Y:S02]  /*bdc0*/  IMAD.IADD R5, R7, 0x1, R13 ;  /* 0x0000000107057824 */ /* 0x000fe400078e020d */
[----:B------:R0:W-:Y:S03]  /*bdd0*/  @P1 STG.E.U16 desc[UR14][R18.64+0xf2], R9 ;  /* 0x0000f20912001986 */ /* 0x0001e6000c10150e */
[----:B------:R-:W-:-:S05]  /*bde0*/  LEA.HI.X R5, R6, UR23, R5, 0x1, P3 ;  /* 0x0000001706057c11 */ /* 0x000fca00098f0c05 */
[----:B------:R-:W2:Y:S01]  /*bdf0*/  @P2 LDG.E.LTC128B.U16 R15, desc[UR14][R4.64] ;  /* 0x0000000e040f2981 */ /* 0x000ea2000c1e1520 */
[----:B------:R-:W-:Y:S01]  /*be00*/  UIMAD UR4, UR19, 0x180, URZ ;  /* 0x00000180130478a4 */ /* 0x000fe2000f8e023f */
[----:B------:R-:W-:Y:S01]  /*be10*/  ISETP.GT.AND P3, PT, R0, 0x1, P0 ;  /* 0x000000010000780c */ /* 0x000fe20000764270 */
[----:B------:R-:W-:Y:S01]  /*be20*/  BSSY B0, `(.L_x_399) ;  /* 0x000000d000007945 */ /* 0x000fe20003800000 */
[----:B0-----:R-:W-:-:S04]  /*be30*/  IMAD.U32 R9, RZ, RZ, UR18 ;  /* 0x00000012ff097e24 */ /* 0x001fc8000f8e00ff */
[----:B------:R-:W-:-:S04]  /*be40*/  IMAD.WIDE.U32 R2, R9, 0x180, R2 ;  /* 0x0000018009027825 */ /* 0x000fc800078e0002 */
[----:B--2---:R-:W-:-:S04]  /*be50*/  IMAD.U32 R6, R15, 0x10000, RZ ;  /* 0x000100000f067824 */ /* 0x004fc800078e00ff */
[----:B------:R-:W-:-:S04]  /*be60*/  FMUL R7, R6, UR16 ;  /* 0x0000001006077c20 */ /* 0x000fc80008400000 */
[----:B------:R-:W-:-:S05]  /*be70*/  FFMA R7, R24, UR13, R7 ;  /* 0x0000000d18077c23 */ /* 0x000fca0008000007 */
[----:B------:R-:W-:Y:S02]  /*be80*/  F2FP.BF16.F32.PACK_AB R6, RZ, R7 ;  /* 0x00000007ff06723e */ /* 0x000fe400000010ff */
[----:B------:R-:W-:Y:S02]  /*be90*/  IADD3 R7, R3, UR4, RZ ;  /* 0x0000000403077c10 */ /* 0x000fe4000fffe0ff */
[----:B------:R-:W-:Y:S01]  /*bea0*/  PRMT R9, R6, 0x7610, R9 ;  /* 0x0000761006097816 */ /* 0x000fe20000000009 */
[----:B------:R-:W-:-:S05]  /*beb0*/  @P2 IMAD.MOV.U32 R6, RZ, RZ, R2 ;  /* 0x000000ffff062224 */ /* 0x000fca00078e0002 */
[----:B------:R0:W-:Y:S01]  /*bec0*/  @P2 STG.E.U16 desc[UR14][R6.64], R9 ;  /* 0x0000000906002986 */ /* 0x0001e2000c10150e */
[----:B------:R-:W-:Y:S05]  /*bed0*/  @!P3 BRA `(.L_x_400) ;  /* 0x000000000004b947 */ /* 0x000fea0003800000 */
[----:B------:R1:W5:Y:S02]  /*bee0*/  LDG.E.LTC128B.U16 R15, desc[UR14][R4.64+0x2] ;  /* 0x0000020e040f7981 */ /* 0x000364000c1e1520 */
.L_x_400:
[----:B------:R-:W-:Y:S05]  /*bef0*/  BSYNC B0 ;  /* 0x0000000000007941 */ /* 0x000fea0003800000 */
.L_x_399:
[----:B0-----:R-:W-:Y:S01]  /*bf00*/  IMAD.WIDE.U32 R8, R8, R17, UR10 ;  /* 0x0000000a08087e25 */ /* 0x001fe2000f8e0011 */
[----:B------:R-:W-:Y:S01]  /*bf10*/  ISETP.GT.AND P1, PT, R14, 0xc8, PT ;  /* 0x000000c80e00780c */ /* 0x000fe20003f24270 */
[----:B------:R-:W-:Y:S02]  /*bf20*/  BSSY B0, `(.L_x_401) ;  /* 0x000000f000007945 */ /* 0x000fe40003800000 */
[----:B-----5:R-:W-:Y:S01]  /*bf30*/  IMAD.U32 R12, R15, 0x10000, RZ ;  /* 0x000100000f0c7824 */ /* 0x020fe200078e00ff */
[----:B------:R-:W-:Y:S02]  /*bf40*/  IADD3 R10, P2, R10, R8, RZ ;  /* 0x000000080a0a7210 */ /* 0x000fe40007f5e0ff */
[----:B------:R-:W-:Y:S01]  /*bf50*/  ISETP.GT.AND P4, PT, R0, RZ, P1 ;  /* 0x000000ff0000720c */ /* 0x000fe20000f84270 */
[----:B------:R-:W-:Y:S01]  /*bf60*/  FMUL R12, R12, UR16 ;  /* 0x000000100c0c7c20 */ /* 0x000fe20008400000 */
[----:B------:R-:W-:Y:S01]  /*bf70*/  IADD3.X R9, R11, R13, R9, P2, !PT ;  /* 0x0000000d0b097210 */ /* 0x000fe200017fe409 */
[----:B------:R-:W-:Y:S01]  /*bf80*/  @P3 IMAD.MOV.U32 R11, RZ, RZ, R7 ;  /* 0x000000ffff0b3224 */ /* 0x000fe200078e0007 */
[----:B------:R-:W-:Y:S01]  /*bf90*/  LEA R8, P2, R10, UR22, 0x1 ;  /* 0x000000160a087c11 */ /* 0x000fe2000f8408ff */
[----:B------:R-:W-:-:S03]  /*bfa0*/  FFMA R12, R25, UR13, R12 ;  /* 0x0000000d190c7c23 */ /* 0x000fc6000800000c */
[----:B------:R-:W-:Y:S01]  /*bfb0*/  LEA.HI.X R9, R10, UR23, R9, 0x1, P2 ;  /* 0x000000170a097c11 */ /* 0x000fe200090f0c09 */
[----:B------:R-:W-:Y:S01]  /*bfc0*/  @P3 IMAD.MOV.U32 R10, RZ, RZ, R2 ;  /* 0x000000ffff0a3224 */ /* 0x000fe200078e0002 */
[----:B------:R-:W-:-:S05]  /*bfd0*/  F2FP.BF16.F32.PACK_AB R12, RZ, R12 ;  /* 0x0000000cff0c723e */ /* 0x000fca00000010ff */
[----:B------:R0:W-:Y:S01]  /*bfe0*/  @P3 STG.E.U16 desc[UR14][R10.64+0x2], R12 ;  /* 0x0000020c0a003986 */ /* 0x0001e2000c10150e */
[----:B------:R-:W-:Y:S05]  /*bff0*/  @!P4 BRA `(.L_x_402) ;  /* 0x000000000004c947 */ /* 0x000fea0003800000 */
[----:B------:R2:W5:Y:S02]  /*c000*/  LDG.E.LTC128B.U16 R15, desc[UR14][R8.64] ;  /* 0x0000000e080f7981 */ /* 0x000564000c1e1520 */
.L_x_402:
[----:B------:R-:W-:Y:S05]  /*c010*/  BSYNC B0 ;  /* 0x0000000000007941 */ /* 0x000fea0003800000 */
.L_x_401:
[----:B0----5:R-:W-:Y:S01]  /*c020*/  IMAD.U32 R10, R15, 0x10000, RZ ;  /* 0x000100000f0a7824 */ /* 0x021fe200078e00ff */
[----:B------:R-:W-:Y:S01]  /*c030*/  ISETP.GT.AND P3, PT, R0, 0x1, P1 ;  /* 0x000000010000780c */ /* 0x000fe20000f64270 */
[----:B------:R-:W-:Y:S02]  /*c040*/  BSSY B0, `(.L_x_403) ;  /* 0x0000009000007945 */ /* 0x000fe40003800000 */
[----:B------:R-:W-:Y:S01]  /*c050*/  FMUL R11, R10, UR16 ;  /* 0x000000100a0b7c20 */ /* 0x000fe20008400000 */
[----:B------:R-:W-:-:S03]  /*c060*/  IADD3 R10, P2, R2, UR8, RZ ;  /* 0x00000008020a7c10 */ /* 0x000fc6000ff5e0ff */
[----:B------:R-:W-:-:S05]  /*c070*/  FFMA R11, R26, UR13, R11 ;  /* 0x0000000d1a0b7c23 */ /* 0x000fca000800000b */
[----:B------:R-:W-:Y:S02]  /*c080*/  F2FP.BF16.F32.PACK_AB R12, RZ, R11 ;  /* 0x0000000bff0c723e */ /* 0x000fe400000010ff */
[----:B------:R-:W-:-:S05]  /*c090*/  IADD3.X R11, R7, UR5, RZ, P2, !PT ;  /* 0x00000005070b7c10 */ /* 0x000fca00097fe4ff */
[----:B------:R0:W-:Y:S01]  /*c0a0*/  @P4 STG.E.U16 desc[UR14][R10.64], R12 ;  /* 0x0000000c0a004986 */ /* 0x0001e2000c10150e */
[----:B------:R-:W-:Y:S05]  /*c0b0*/  @!P3 BRA `(.L_x_404) ;  /* 0x000000000004b947 */ /* 0x000fea0003800000 */
[----:B------:R3:W5:Y:S02]  /*c0c0*/  LDG.E.LTC128B.U16 R15, desc[UR14][R8.64+0x2] ;  /* 0x0000020e080f7981 */ /* 0x000764000c1e1520 */
.L_x_404:
[----:B------:R-:W-:Y:S05]  /*c0d0*/  BSYNC B0 ;  /* 0x0000000000007941 */ /* 0x000fea0003800000 */
.L_x_403:
        /* <DEDUP_REMOVED lines=9> */
.L_x_406:
[----:B------:R-:W-:Y:S05]  /*c170*/  BSYNC B0 ;  /* 0x0000000000007941 */ /* 0x000fea0003800000 */
.L_x_405:
[----:B0----5:R-:W-:Y:S01]  /*c180*/  IMAD.U32 R12, R15, 0x10000, RZ ;  /* 0x000100000f0c7824 */ /* 0x021fe200078e00ff */
[----:B------:R-:W-:Y:S01]  /*c190*/  ISETP.GT.AND P3, PT, R0, 0x9, P0 ;  /* 0x000000090000780c */ /* 0x000fe20000764270 */
[----:B------:R-:W-:Y:S02]  /*c1a0*/  BSSY B0, `(.L_x_407) ;  /* 0x000000a000007945 */ /* 0x000fe40003800000 */
        /* <DEDUP_REMOVED lines=9> */
.L_x_408:
[----:B------:R-:W-:Y:S05]  /*c240*/  BSYNC B0 ;  /* 0x0000000000007941 */ /* 0x000fea0003800000 */
.L_x_407:
[----:B0----5:R-:W-:Y:S01]  /*c250*/  IMAD.U32 R12, R15, 0x10000, RZ ;  /* 0x000100000f0c7824 */ /* 0x021fe200078e00ff */
[----:B------:R-:W-:Y:S01]  /*c260*/  ISETP.GT.AND P4, PT, R0, 0x8, P1 ;  /* 0x000000080000780c */ /* 0x000fe20000f84270 */
[----:B------:R-:W-:Y:S01]  /*c270*/  @P3 IMAD.MOV.U32 R13, RZ, RZ, R7 ;  /* 0x000000ffff0d3224 */ /* 0x000fe200078e0007 */
[----:B------:R-:W-:Y:S01]  /*c280*/  BSSY B0, `(.L_x_409) ;  /* 0x0000009000007945 */ /* 0x000fe20003800000 */
[----:B------:R-:W-:-:S04]  /*c290*/  FMUL R12, R12, UR16 ;  /* 0x000000100c0c7c20 */ /* 0x000fc80008400000 */
[----:B------:R-:W-:-:S05]  /*c2a0*/  FFMA R12, R29, UR13, R12 ;  /* 0x0000000d1d0c7c23 */ /* 0x000fca000800000c */
[----:B------:R-:W-:-:S04]  /*c2b0*/  F2FP.BF16.F32.PACK_AB R12, RZ, R12 ;  /* 0x0000000cff0c723e */ /* 0x000fc800000010ff */
[----:B------:R-:W-:Y:S01]  /*c2c0*/  PRMT R14, R12, 0x7610, R14 ;  /* 0x000076100c0e7816 */ /* 0x000fe2000000000e */
[----:B------:R-:W-:-:S05]  /*c2d0*/  @P3 IMAD.MOV.U32 R12, RZ, RZ, R2 ;  /* 0x000000ffff0c3224 */ /* 0x000fca00078e0002 */
[----:B------:R0:W-:Y:S01]  /*c2e0*/  @P3 STG.E.U16 desc[UR14][R12.64+0x12], R14 ;  /* 0x0000120e0c003986 */ /* 0x0001e2000c10150e */
[----:B------:R-:W-:Y:S05]  /*c2f0*/  @!P4 BRA `(.L_x_410) ;  /* 0x000000000004c947 */ /* 0x000fea0003800000 */
[----:B------:R0:W5:Y:S02]  /*c300*/  LDG.E.LTC128B.U16 R15, desc[UR14][R8.64+0x10] ;  /* 0x0000100e080f7981 */ /* 0x000164000c1e1520 */
.L_x_410:
[----:B------:R-:W-:Y:S05]  /*c310*/  BSYNC B0 ;  /* 0x0000000000007941 */ /* 0x000fea0003800000 */
.L_x_409:
        /* <DEDUP_REMOVED lines=9> */
.L_x_412:
[----:B------:R-:W-:Y:S05]  /*c3b0*/  BSYNC B0 ;  /* 0x0000000000007941 */ /* 0x000fea0003800000 */
.L_x_411:
        /* <DEDUP_REMOVED lines=9> */
.L_x_414:
[----:B------:R-:W-:Y:S05]  /*c450*/  BSYNC B0 ;  /* 0x0000000000007941 */ /* 0x000fea0003800000 */
.L_x_413:
        /* <DEDUP_REMOVED lines=12> */
.L_x_416:
[----:B------:R-:W-:Y:S05]  /*c520*/  BSYNC B0 ;  /* 0x0000000000007941 */ /* 0x000fea0003800000 */
.L_x_415:
        /* <DEDUP_REMOVED lines=12> */
.L_x_418:
[----:B------:R-:W-:Y:S05]  /*c5f0*/  BSYNC B0 ;  /* 0x0000000000007941 */ /* 0x000fea0003800000 */
.L_x_417:
        /* <DEDUP_REMOVED lines=9> */
.L_x_420:
[----:B------:R-:W-:Y:S05]  /*c690*/  BSYNC B0 ;  /* 0x0000000000007941 */ /* 0x000fea0003800000 */
.L_x_419:
        /* <DEDUP_REMOVED lines=9> */
.L_x_422:
[----:B------:R-:W-:Y:S05]  /*c730*/  BSYNC B0 ;  /* 0x0000000000007941 */ /* 0x000fea0003800000 */
.L_x_421:
        /* <DEDUP_REMOVED lines=12> */
.L_x_424:
[----:B------:R-:W-:Y:S05]  /*c800*/  BSYNC B0 ;  /* 0x0000000000007941 */ /* 0x000fea0003800000 */
.L_x_423:
[----:B0----5:R-:W-:Y:S01]  /*c810*/  SHF.L.U32 R12, R15, 0x10, RZ ;  /* 0x000000100f0c7819 */ /* 0x021fe200000006ff */
[----:B------:R-:W-:Y:S01]  /*c820*/  @P3 IMAD.MOV.U32 R13, RZ, RZ, R7 ;  /* 0x000000ffff0d3224 */ /* 0x000fe200078e0007 */
[----:B------:R-:W-:Y:S01]  /*c830*/  ISETP.GT.AND P4, PT, R0, 0x18, P1 ;  /* 0x000000180000780c */ /* 0x000fe20000f84270 */
[----:B------:R-:W-:Y:S02]  /*c840*/  BSSY B0, `(.L_x_425) ;  /* 0x0000009000007945 */ /* 0x000fe40003800000 */
        /* <DEDUP_REMOVED lines=8> */
.L_x_426:
[----:B------:R-:W-:Y:S05]  /*c8d0*/  BSYNC B0 ;  /* 0x0000000000007941 */ /* 0x000fea0003800000 */
.L_x_425:
        /* <DEDUP_REMOVED lines=9> */
.L_x_428:
[----:B------:R-:W-:Y:S05]  /*c970*/  BSYNC B0 ;  /* 0x0000000000007941 */ /* 0x000fea0003800000 */
.L_x_427:
        /* <DEDUP_REMOVED lines=9> */
.L_x_430:
[----:B------:R-:W-:Y:S05]  /*ca10*/  BSYNC B0 ;  /* 0x0000000000007941 */ /* 0x000fea0003800000 */
.L_x_429:
        /* <DEDUP_REMOVED lines=12> */
.L_x_432:
[----:B------:R-:W-:Y:S05]  /*cae0*/  BSYNC B0 ;  /* 0x0000000000007941 */ /* 0x000fea0003800000 */
.L_x_431:
        /* <DEDUP_REMOVED lines=12> */
.L_x_434:
[----:B------:R-:W-:Y:S05]  /*cbb0*/  BSYNC B0 ;  /* 0x0000000000007941 */ /* 0x000fea0003800000 */
.L_x_433:
        /* <DEDUP_REMOVED lines=9> */
.L_x_436:
[----:B------:R-:W-:Y:S05]  /*cc50*/  BSYNC B0 ;  /* 0x0000000000007941 */ /* 0x000fea0003800000 */
.L_x_435:
        /* <DEDUP_REMOVED lines=9> */
.L_x_438:
[----:B------:R-:W-:Y:S05]  /*ccf0*/  BSYNC B0 ;  /* 0x0000000000007941 */ /* 0x000fea0003800000 */
.L_x_437:
[----:B0----5:R-:W-:Y:S01]  /*cd00*/  SHF.L.U32 R12, R15, 0x10, RZ ;  /* 0x000000100f0c7819 */ /* 0x021fe200000006ff */
[----:B------:R-:W-:Y:S01]  /*cd10*/  BSSY B0, `(.L_x_439) ;  /* 0x000000b000007945 */ /* 0x000fe20003800000 */
[----:B------:R-:W-:-:S03]  /*cd20*/  ISETP.GT.AND P3, PT, R0, 0x29, P0 ;  /* 0x000000290000780c */ /* 0x000fc60000764270 */
        /* <DEDUP_REMOVED lines=9> */
.L_x_440:
[----:B------:R-:W-:Y:S05]  /*cdc0*/  BSYNC B0 ;  /* 0x0000000000007941 */ /* 0x000fea0003800000 */
.L_x_439:
        /* <DEDUP_REMOVED lines=12> */
.L_x_442:
[----:B------:R-:W-:Y:S05]  /*ce90*/  BSYNC B0 ;  /* 0x0000000000007941 */ /* 0x000fea0003800000 */
.L_x_441:
        /* <DEDUP_REMOVED lines=9> */
.L_x_444:
[----:B------:R-:W-:Y:S05]  /*cf30*/  BSYNC B0 ;  /* 0x0000000000007941 */ /* 0x000fea0003800000 */
.L_x_443:
        /* <DEDUP_REMOVED lines=9> */
.L_x_446:
[----:B------:R-:W-:Y:S05]  /*cfd0*/  BSYNC B0 ;  /* 0x0000000000007941 */ /* 0x000fea0003800000 */
.L_x_445:
        /* <DEDUP_REMOVED lines=12> */
.L_x_448:
[----:B------:R-:W-:Y:S05]  /*d0a0*/  BSYNC B0 ;  /* 0x0000000000007941 */ /* 0x000fea0003800000 */
.L_x_447:
[----:B0----5:R-:W-:Y:S01]  /*d0b0*/  IMAD.U32 R12, R15, 0x10000, RZ ;  /* 0x000100000f0c7824 */ /* 0x021fe200078e00ff */
[----:B------:R-:W-:Y:S01]  /*d0c0*/  @P3 MOV R13, R7 ;  /* 0x00000007000d3202 */ /* 0x000fe20000000f00 */
[----:B------:R-:W-:Y:S01]  /*d0d0*/  BSSY B0, `(.L_x_449) ;  /* 0x000000a000007945 */ /* 0x000fe20003800000 */
[----:B------:R-:W-:Y:S01]  /*d0e0*/  ISETP.GT.AND P4, PT, R0, 0x30, P1 ;  /* 0x000000300000780c */ /* 0x000fe20000f84270 */
        /* <DEDUP_REMOVED lines=8> */
.L_x_450:
[----:B------:R-:W-:Y:S05]  /*d170*/  BSYNC B0 ;  /* 0x0000000000007941 */ /* 0x000fea0003800000 */
.L_x_449:
[----:B-----5:R-:W-:Y:S01]  /*d180*/  IMAD.U32 R11, R15, 0x10000, RZ ;  /* 0x000100000f0b7824 */ /* 0x020fe200078e00ff */
[----:B------:R-:W-:Y:S01]  /*d190*/  ISETP.GT.AND P3, PT, R0, 0x31, P1 ;  /* 0x000000310000780c */ /* 0x000fe20000f64270 */
[----:B------:R-:W-:Y:S02]  /*d1a0*/  BSSY B0, `(.L_x_451) ;  /* 0x0000008000007945 */ /* 0x000fe40003800000 */
[----:B------:R-:W-:-:S04]  /*d1b0*/  FMUL R11, R11, UR16 ;  /* 0x000000100b0b7c20 */ /* 0x000fc80008400000 */
[----:B------:R-:W-:-:S05]  /*d1c0*/  FFMA R11, R50, UR13, R11 ;  /* 0x0000000d320b7c23 */ /* 0x000fca000800000b */
[----:B0-----:R-:W-:Y:S02]  /*d1d0*/  F2FP.BF16.F32.PACK_AB R12, RZ, R11 ;  /* 0x0000000bff0c723e */ /* 0x001fe400000010ff */
[----:B------:R-:W-:-:S05]  /*d1e0*/  IADD3.X R11, R7, UR5, RZ, P2, !PT ;  /* 0x00000005070b7c10 */ /* 0x000fca00097fe4ff */
[----:B------:R0:W-:Y:S01]  /*d1f0*/  @P4 STG.E.U16 desc[UR14][R10.64+0x60], R12 ;  /* 0x0000600c0a004986 */ /* 0x0001e2000c10150e */
[----:B------:R-:W-:Y:S05]  /*d200*/  @!P3 BRA `(.L_x_452) ;  /* 0x000000000004b947 */ /* 0x000fea0003800000 */
[----:B------:R0:W5:Y:S02]  /*d210*/  LDG.E.LTC128B.U16 R15, desc[UR14][R8.64+0x62] ;  /* 0x0000620e080f7981 */ /* 0x000164000c1e1520 */
.L_x_452:
[----:B------:R-:W-:Y:S05]  /*d220*/  BSYNC B0 ;  /* 0x0000000000007941 */ /* 0x000fea0003800000 */
.L_x_451:
[----:B0----5:R-:W-:Y:S01]  /*d230*/  IMAD.U32 R12, R15, 0x10000, RZ ;  /* 0x000100000f0c7824 */ /* 0x021fe200078e00ff */
[----:B------:R-:W-:Y:S01]  /*d240*/  ISETP.GT.AND P2, PT, R0, 0x38, P0 ;  /* 0x000000380000780c */ /* 0x000fe20000744270 */
[----:B------:R-:W-:Y:S02]  /*d250*/  BSSY B0, `(.L_x_453) ;  /* 0x000000a000007945 */ /* 0x000fe40003800000 */
[----:B------:R-:W-:-:S04]  /*d260*/  FMUL R12, R12, UR16 ;  /* 0x000000100c0c7c20 */ /* 0x000fc80008400000 */
[----:B------:R-:W-:-:S05]  /*d270*/  FFMA R12, R51, UR13, R12 ;  /* 0x0000000d330c7c23 */ /* 0x000fca000800000c */
[----:B------:R-:W-:Y:S01]  /*d280*/  F2FP.BF16.F32.PACK_AB R13, RZ, R12 ;  /* 0x0000000cff0d723e */ /* 0x000fe200000010ff */
[----:B------:R-:W-:-:S03]  /*d290*/  VIADD R12, R2, UR8 ;  /* 0x00000008020c7c36 */ /* 0x000fc60008000000 */
[----:B------:R-:W-:Y:S01]  /*d2a0*/  PRMT R14, R13, 0x7610, R14 ;  /* 0x000076100d0e7816 */ /* 0x000fe2000000000e */
[----:B------:R-:W-:-:S05]  /*d2b0*/  @P3 IMAD.MOV.U32 R13, RZ, RZ, R11 ;  /* 0x000000ffff0d3224 */ /* 0x000fca00078e000b */
[----:B------:R0:W-:Y:S01]  /*d2c0*/  @P3 STG.E.U16 desc[UR14][R12.64+0x62], R14 ;  /* 0x0000620e0c003986 */ /* 0x0001e2000c10150e */
[----:B------:R-:W-:Y:S05]  /*d2d0*/  @!P2 BRA `(.L_x_454) ;  /* 0x000000000004a947 */ /* 0x000fea0003800000 */
[----:B------:R0:W5:Y:S02]  /*d2e0*/  LDG.E.LTC128B.U16 R15, desc[UR14][R4.64+0x70] ;  /* 0x0000700e040f7981 */ /* 0x000164000c1e1520 */
.L_x_454:
[----:B------:R-:W-:Y:S05]  /*d2f0*/  BSYNC B0 ;  /* 0x0000000000007941 */ /* 0x000fea0003800000 */
.L_x_453:
        /* <DEDUP_REMOVED lines=12> */
.L_x_456:
[----:B------:R-:W-:Y:S05]  /*d3c0*/  BSYNC B0 ;  /* 0x0000000000007941 */ /* 0x000fea0003800000 */
.L_x_455:
        /* <DEDUP_REMOVED lines=12> */
.L_x_458:
[----:B------:R-:W-:Y:S05]  /*d490*/  BSYNC B0 ;  /* 0x0000000000007941 */ /* 0x000fea0003800000 */
.L_x_457:
[----:B0----5:R-:W-:Y:S01]  /*d4a0*/  IMAD.U32 R12, R15, 0x10000, RZ ;  /* 0x000100000f0c7824 */ /* 0x021fe200078e00ff */
[----:B------:R-:W-:Y:S01]  /*d4b0*/  ISETP.GT.AND P3, PT, R0, 0x39, P1 ;  /* 0x000000390000780c */ /* 0x000fe20000f64270 */
[----:B------:R-:W-:Y:S02]  /*d4c0*/  BSSY B0, `(.L_x_459) ;  /* 0x000000a000007945 */ /* 0x000fe40003800000 */
[----:B------:R-:W-:Y:S01]  /*d4d0*/  FMUL R13, R12, UR16 ;  /* 0x000000100c0d7c20 */ /* 0x000fe20008400000 */
[----:B------:R-:W-:-:S03]  /*d4e0*/  VIADD R12, R2, UR8 ;  /* 0x00000008020c7c36 */ /* 0x000fc60008000000 */
[----:B------:R-:W-:-:S05]  /*d4f0*/  FFMA R13, R54, UR13, R13 ;  /* 0x0000000d360d7c23 */ /* 0x000fca000800000d */
[----:B------:R-:W-:-:S04]  /*d500*/  F2FP.BF16.F32.PACK_AB R13, RZ, R13 ;  /* 0x0000000dff0d723e */ /* 0x000fc800000010ff */
[----:B------:R-:W-:Y:S02]  /*d510*/  PRMT R14, R13, 0x7610, R14 ;  /* 0x000076100d0e7816 */ /* 0x000fe4000000000e */
[----:B------:R-:W-:-:S05]  /*d520*/  @P2 MOV R13, R11 ;  /* 0x0000000b000d2202 */ /* 0x000fca0000000f00 */
[----:B------:R0:W-:Y:S01]  /*d530*/  @P2 STG.E.U16 desc[UR14][R12.64+0x70], R14 ;  /* 0x0000700e0c002986 */ /* 0x0001e2000c10150e */
[----:B------:R-:W-:Y:S05]  /*d540*/  @!P3 BRA `(.L_x_460) ;  /* 0x000000000004b947 */ /* 0x000fea0003800000 */
[----:B------:R0:W5:Y:S02]  /*d550*/  LDG.E.LTC128B.U16 R15, desc[UR14][R8.64+0x72] ;  /* 0x0000720e080f7981 */ /* 0x000164000c1e1520 */
.L_x_460:
[----:B------:R-:W-:Y:S05]  /*d560*/  BSYNC B0 ;  /* 0x0000000000007941 */ /* 0x000fea0003800000 */
.L_x_459:
        /* <DEDUP_REMOVED lines=12> */
.L_x_462:
[----:B------:R-:W-:Y:S05]  /*d630*/  BSYNC B0 ;  /* 0x0000000000007941 */ /* 0x000fea0003800000 */
.L_x_461:
        /* <DEDUP_REMOVED lines=12> */
.L_x_464:
[----:B------:R-:W-:Y:S05]  /*d700*/  BSYNC B0 ;  /* 0x0000000000007941 */ /* 0x000fea0003800000 */
.L_x_463:
        /* <DEDUP_REMOVED lines=12> */
.L_x_466:
[----:B------:R-:W-:Y:S05]  /*d7d0*/  BSYNC B0 ;  /* 0x0000000000007941 */ /* 0x000fea0003800000 */
.L_x_465:
[----:B0----5:R-:W-:Y:S01]  /*d7e0*/  IMAD.U32 R12, R15, 0x10000, RZ ;  /* 0x000100000f0c7824 */ /* 0x021fe200078e00ff */
[----:B------:R-:W-:Y:S01]  /*d7f0*/  ISETP.GT.AND P3, PT, R0, 0x41, P1 ;  /* 0x000000410000780c */ /* 0x000fe20000f64270 */
[----:B------:R-:W-:Y:S02]  /*d800*/  BSSY B0, `(.L_x_467) ;  /* 0x000000a000007945 */ /* 0x000fe40003800000 */
[----:B------:R-:W-:Y:S01]  /*d810*/  FMUL R13, R12, UR16 ;  /* 0x000000100c0d7c20 */ /* 0x000fe20008400000 */
[----:B------:R-:W-:-:S03]  /*d820*/  VIADD R12, R2, UR8 ;  /* 0x00000008020c7c36 */ /* 0x000fc60008000000 */
[----:B------:R-:W-:-:S05]  /*d830*/  FFMA R13, R58, UR13, R13 ;  /* 0x0000000d3a0d7c23 */ /* 0x000fca000800000d */
[----:B------:R-:W-:-:S04]  /*d840*/  F2FP.BF16.F32.PACK_AB R13, RZ, R13 ;  /* 0x0000000dff0d723e */ /* 0x000fc800000010ff */
[----:B------:R-:W-:Y:S01]  /*d850*/  PRMT R14, R13, 0x7610, R14 ;  /* 0x000076100d0e7816 */ /* 0x000fe2000000000e */
[----:B------:R-:W-:-:S05]  /*d860*/  @P2 IMAD.MOV.U32 R13, RZ, RZ, R11 ;  /* 0x000000ffff0d2224 */ /* 0x000fca00078e000b */
[----:B------:R0:W-:Y:S01]  /*d870*/  @P2 STG.E.U16 desc[UR14][R12.64+0x80], R14 ;  /* 0x0000800e0c002986 */ /* 0x0001e2000c10150e */
[----:B------:R-:W-:Y:S05]  /*d880*/  @!P3 BRA `(.L_x_468) ;  /* 0x000000000004b947 */ /* 0x000fea0003800000 */
[----:B------:R0:W5:Y:S02]  /*d890*/  LDG.E.LTC128B.U16 R15, desc[UR14][R8.64+0x82] ;  /* 0x0000820e080f7981 */ /* 0x000164000c1e1520 */
.L_x_468:
[----:B------:R-:W-:Y:S05]  /*d8a0*/  BSYNC B0 ;  /* 0x0000000000007941 */ /* 0x000fea0003800000 */
.L_x_467:
[----:B0----5:R-:W-:Y:S01]  /*d8b0*/  SHF.L.U32 R12, R15, 0x10, RZ ;  /* 0x000000100f0c7819 */ /* 0x021fe200000006ff */
[----:B------:R-:W-:Y:S01]  /*d8c0*/  BSSY B0, `(.L_x_469) ;  /* 0x000000b000007945 */ /* 0x000fe20003800000 */
[----:B------:R-:W-:-:S03]  /*d8d0*/  ISETP.GT.AND P2, PT, R0, 0x48, P0 ;  /* 0x000000480000780c */ /* 0x000fc60000744270 */
        /* <DEDUP_REMOVED lines=9> */
.L_x_470:
[----:B------:R-:W-:Y:S05]  /*d970*/  BSYNC B0 ;  /* 0x0000000000007941 */ /* 0x000fea0003800000 */
.L_x_469:
        /* <DEDUP_REMOVED lines=12> */
.L_x_472:
[----:B------:R-:W-:Y:S05]  /*da40*/  BSYNC B0 ;  /* 0x0000000000007941 */ /* 0x000fea0003800000 */
.L_x_471:
        /* <DEDUP_REMOVED lines=12> */
.L_x_474:
[----:B------:R-:W-:Y:S05]  /*db10*/  BSYNC B0 ;  /* 0x0000000000007941 */ /* 0x000fea0003800000 */
.L_x_473:
        /* <DEDUP_REMOVED lines=12> */
.L_x_476:
[----:B------:R-:W-:Y:S05]  /*dbe0*/  BSYNC B0 ;  /* 0x0000000000007941 */ /* 0x000fea0003800000 */
.L_x_475:
[----:B0----5:R-:W-:Y:S01]  /*dbf0*/  IMAD.U32 R12, R15, 0x10000, RZ ;  /* 0x000100000f0c7824 */ /* 0x021fe200078e00ff */
[----:B------:R-:W-:Y:S01]  /*dc00*/  ISETP.GT.AND P2, PT, R0, 0x50, P0 ;  /* 0x000000500000780c */ /* 0x000fe20000744270 */
[----:B------:R-:W-:Y:S02]  /*dc10*/  BSSY B0, `(.L_x_477) ;  /* 0x000000a000007945 */ /* 0x000fe40003800000 */
        /* <DEDUP_REMOVED lines=9> */
.L_x_478:
[----:B------:R-:W-:Y:S05]  /*dcb0*/  BSYNC B0 ;  /* 0x0000000000007941 */ /* 0x000fea0003800000 */
.L_x_477:
        /* <DEDUP_REMOVED lines=12> */
.L_x_480:
[----:B------:R-:W-:Y:S05]  /*dd80*/  BSYNC B0 ;  /* 0x0000000000007941 */ /* 0x000fea0003800000 */
.L_x_479:
        /* <DEDUP_REMOVED lines=12> */
.L_x_482:
[----:B------:R-:W-:Y:S05]  /*de50*/  BSYNC B0 ;  /* 0x0000000000007941 */ /* 0x000fea0003800000 */
.L_x_481:
        /* <DEDUP_REMOVED lines=12> */
.L_x_484:
[----:B------:R-:W-:Y:S05]  /*df20*/  BSYNC B0 ;  /* 0x0000000000007941 */ /* 0x000fea0003800000 */
.L_x_483:
[----:B0----5:R-:W-:Y:S01]  /*df30*/  IMAD.U32 R12, R15, 0x10000, RZ ;  /* 0x000100000f0c7824 */ /* 0x021fe200078e00ff */
[----:B------:R-:W-:Y:S01]  /*df40*/  ISETP.GT.AND P2, PT, R0, 0x58, P0 ;  /* 0x000000580000780c */ /* 0x000fe20000744270 */
[----:B------:R-:W-:Y:S02]  /*df50*/  BSSY B0, `(.L_x_485) ;  /* 0x000000a000007945 */ /* 0x000fe40003800000 */
[----:B------:R-:W-:-:S04]  /*df60*/  FMUL R12, R12, UR16 ;  /* 0x000000100c0c7c20 */ /* 0x000fc80008400000 */
[----:B------:R-:W-:-:S05]  /*df70*/  FFMA R12, R67, UR13, R12 ;  /* 0x0000000d430c7c23 */ /* 0x000fca000800000c */
[----:B------:R-:W-:Y:S01]  /*df80*/  F2FP.BF16.F32.PACK_AB R13, RZ, R12 ;  /* 0x0000000cff0d723e */ /* 0x000fe200000010ff */
[----:B------:R-:W-:-:S03]  /*df90*/  VIADD R12, R2, UR8 ;  /* 0x00000008020c7c36 */ /* 0x000fc60008000000 */
[----:B------:R-:W-:Y:S02]  /*dfa0*/  PRMT R14, R13, 0x7610, R14 ;  /* 0x000076100d0e7816 */ /* 0x000fe4000000000e */
[----:B------:R-:W-:-:S05]  /*dfb0*/  @P3 MOV R13, R11 ;  /* 0x0000000b000d3202 */ /* 0x000fca0000000f00 */
[----:B------:R0:W-:Y:S01]  /*dfc0*/  @P3 STG.E.U16 desc[UR14][R12.64+0xa2], R14 ;  /* 0x0000a20e0c003986 */ /* 0x0001e2000c10150e */
[----:B------:R-:W-:Y:S05]  /*dfd0*/  @!P2 BRA `(.L_x_486) ;  /* 0x000000000004a947 */ /* 0x000fea0003800000 */
[----:B------:R0:W5:Y:S02]  /*dfe0*/  LDG.E.LTC128B.U16 R15, desc[UR14][R4.64+0xb0] ;  /* 0x0000b00e040f7981 */ /* 0x000164000c1e1520 */
.L_x_486:
[----:B------:R-:W-:Y:S05]  /*dff0*/  BSYNC B0 ;  /* 0x0000000000007941 */ /* 0x000fea0003800000 */
.L_x_485:
        /* <DEDUP_REMOVED lines=12> */
.L_x_488:
[----:B------:R-:W-:Y:S05]  /*e0c0*/  BSYNC B0 ;  /* 0x0000000000007941 */ /* 0x000fea0003800000 */
.L_x_487:
        /* <DEDUP_REMOVED lines=12> */
.L_x_490:
[----:B------:R-:W-:Y:S05]  /*e190*/  BSYNC B0 ;  /* 0x0000000000007941 */ /* 0x000fea0003800000 */
.L_x_489:
        /* <DEDUP_REMOVED lines=12> */
.L_x_492:
[----:B------:R-:W-:Y:S05]  /*e260*/  BSYNC B0 ;  /* 0x0000000000007941 */ /* 0x000fea0003800000 */
.L_x_491:
        /* <DEDUP_REMOVED lines=12> */
.L_x_494:
[----:B------:R-:W-:Y:S05]  /*e330*/  BSYNC B0 ;  /* 0x0000000000007941 */ /* 0x000fea0003800000 */
.L_x_493:
        /* <DEDUP_REMOVED lines=12> */
.L_x_496:
[----:B------:R-:W-:Y:S05]  /*e400*/  BSYNC B0 ;  /* 0x0000000000007941 */ /* 0x000fea0003800000 */
.L_x_495:
        /* <DEDUP_REMOVED lines=12> */
.L_x_498:
[----:B------:R-:W-:Y:S05]  /*e4d0*/  BSYNC B0 ;  /* 0x0000000000007941 */ /* 0x000fea0003800000 */
.L_x_497:
        /* <DEDUP_REMOVED lines=12> */
.L_x_500:
[----:B------:R-:W-:Y:S05]  /*e5a0*/  BSYNC B0 ;  /* 0x0000000000007941 */ /* 0x000fea0003800000 */
.L_x_499:
        /* <DEDUP_REMOVED lines=12> */
.L_x_502:
[----:B------:R-:W-:Y:S05]  /*e670*/  BSYNC B0 ;  /* 0x0000000000007941 */ /* 0x000fea0003800000 */
.L_x_501:
[----:B0----5:R-:W-:Y:S01]  /*e680*/  IMAD.U32 R12, R15, 0x10000, RZ ;  /* 0x000100000f0c7824 */ /* 0x021fe200078e00ff */
[----:B------:R-:W-:Y:S01]  /*e690*/  ISETP.GT.AND P3, PT, R0, 0x69, P0 ;  /* 0x000000690000780c */ /* 0x000fe20000764270 */
[----:B------:R-:W-:Y:S02]  /*e6a0*/  BSSY B0, `(.L_x_503) ;  /* 0x000000a000007945 */ /* 0x000fe40003800000 */
[----:B------:R-:W-:Y:S01]  /*e6b0*/  FMUL R13, R12, UR16 ;  /* 0x000000100c0d7c20 */ /* 0x000fe20008400000 */
[----:B------:R-:W-:-:S03]  /*e6c0*/  @P2 MOV R12, R2 ;  /* 0x00000002000c2202 */ /* 0x000fc60000000f00 */
[----:B------:R-:W-:-:S05]  /*e6d0*/  FFMA R13, R76, UR13, R13 ;  /* 0x0000000d4c0d7c23 */ /* 0x000fca000800000d */
[----:B------:R-:W-:-:S04]  /*e6e0*/  F2FP.BF16.F32.PACK_AB R13, RZ, R13 ;  /* 0x0000000dff0d723e */ /* 0x000fc800000010ff */
[----:B------:R-:W-:Y:S01]  /*e6f0*/  PRMT R14, R13, 0x7610, R14 ;  /* 0x000076100d0e7816 */ /* 0x000fe2000000000e */
[----:B------:R-:W-:-:S05]  /*e700*/  @P2 IMAD.MOV.U32 R13, RZ, RZ, R7 ;  /* 0x000000ffff0d2224 */ /* 0x000fca00078e0007 */
[----:B------:R0:W-:Y:S01]  /*e710*/  @P2 STG.E.U16 desc[UR14][R12.64+0xd0], R14 ;  /* 0x0000d00e0c002986 */ /* 0x0001e2000c10150e */
[----:B------:R-:W-:Y:S05]  /*e720*/  @!P3 BRA `(.L_x_504) ;  /* 0x000000000004b947 */ /* 0x000fea0003800000 */
[----:B------:R0:W5:Y:S02]  /*e730*/  LDG.E.LTC128B.U16 R15, desc[UR14][R4.64+0xd2] ;  /* 0x0000d20e040f7981 */ /* 0x000164000c1e1520 */
.L_x_504:
[----:B------:R-:W-:Y:S05]  /*e740*/  BSYNC B0 ;  /* 0x0000000000007941 */ /* 0x000fea0003800000 */
.L_x_503:
        /* <DEDUP_REMOVED lines=12> */
.L_x_506:
[----:B------:R-:W-:Y:S05]  /*e810*/  BSYNC B0 ;  /* 0x0000000000007941 */ /* 0x000fea0003800000 */
.L_x_505:
        /* <DEDUP_REMOVED lines=12> */
.L_x_508:
[----:B------:R-:W-:Y:S05]  /*e8e0*/  BSYNC B0 ;  /* 0x0000000000007941 */ /* 0x000fea0003800000 */
.L_x_507:
        /* <DEDUP_REMOVED lines=12> */
.L_x_510:
[----:B------:R-:W-:Y:S05]  /*e9b0*/  BSYNC B0 ;  /* 0x0000000000007941 */ /* 0x000fea0003800000 */
.L_x_509:
[----:B0----5:R-:W-:Y:S01]  /*e9c0*/  IMAD.U32 R12, R15, 0x10000, RZ ;  /* 0x000100000f0c7824 */ /* 0x021fe200078e00ff */
[----:B------:R-:W-:Y:S01]  /*e9d0*/  ISETP.GT.AND P3, PT, R0, 0x71, P0 ;  /* 0x000000710000780c */ /* 0x000fe20000764270 */
[----:B------:R-:W-:Y:S02]  /*e9e0*/  BSSY B0, `(.L_x_511) ;  /* 0x000000a000007945 */ /* 0x000fe40003800000 */
[----:B------:R-:W-:Y:S01]  /*e9f0*/  FMUL R13, R12, UR16 ;  /* 0x000000100c0d7c20 */ /* 0x000fe20008400000 */
[----:B------:R-:W-:-:S03]  /*ea00*/  @P2 IMAD.MOV.U32 R12, RZ, RZ, R2 ;  /* 0x000000ffff0c2224 */ /* 0x000fc600078e0002 */
[----:B------:R-:W-:-:S05]  /*ea10*/  FFMA R13, R80, UR13, R13 ;  /* 0x0000000d500d7c23 */ /* 0x000fca000800000d */
[----:B------:R-:W-:-:S04]  /*ea20*/  F2FP.BF16.F32.PACK_AB R13, RZ, R13 ;  /* 0x0000000dff0d723e */ /* 0x000fc800000010ff */
[----:B------:R-:W-:Y:S02]  /*ea30*/  PRMT R14, R13, 0x7610, R14 ;  /* 0x000076100d0e7816 */ /* 0x000fe4000000000e */
[----:B------:R-:W-:-:S05]  /*ea40*/  @P2 MOV R13, R7 ;  /* 0x00000007000d2202 */ /* 0x000fca0000000f00 */
[----:B------:R0:W-:Y:S01]  /*ea50*/  @P2 STG.E.U16 desc[UR14][R12.64+0xe0], R14 ;  /* 0x0000e00e0c002986 */ /* 0x0001e2000c10150e */
[----:B------:R-:W-:Y:S05]  /*ea60*/  @!P3 BRA `(.L_x_512) ;  /* 0x000000000004b947 */ /* 0x000fea0003800000 */
[----:B------:R0:W5:Y:S02]  /*ea70*/  LDG.E.LTC128B.U16 R15, desc[UR14][R4.64+0xe2] ;  /* 0x0000e20e040f7981 */ /* 0x000164000c1e1520 */
.L_x_512:
[----:B------:R-:W-:Y:S05]  /*ea80*/  BSYNC B0 ;  /* 0x0000000000007941 */ /* 0x000fea0003800000 */
.L_x_511:
        /* <DEDUP_REMOVED lines=12> */
.L_x_514:
[----:B------:R-:W-:Y:S05]  /*eb50*/  BSYNC B0 ;  /* 0x0000000000007941 */ /* 0x000fea0003800000 */
.L_x_513:
        /* <DEDUP_REMOVED lines=12> */
.L_x_516:
[----:B------:R-:W-:Y:S05]  /*ec20*/  BSYNC B0 ;  /* 0x0000000000007941 */ /* 0x000fea0003800000 */
.L_x_515:
        /* <DEDUP_REMOVED lines=12> */
.L_x_518:
[----:B------:R-:W-:Y:S05]  /*ecf0*/  BSYNC B0 ;  /* 0x0000000000007941 */ /* 0x000fea0003800000 */
.L_x_517:
        /* <DEDUP_REMOVED lines=12> */
.L_x_520:
[----:B------:R-:W-:Y:S05]  /*edc0*/  BSYNC B0 ;  /* 0x0000000000007941 */ /* 0x000fea0003800000 */
.L_x_519:
[----:B01--45:R-:W-:Y:S01]  /*edd0*/  SHF.L.U32 R4, R15, 0x10, RZ ;  /* 0x000000100f047819 */ /* 0x033fe200000006ff */
[----:B------:R-:W-:Y:S01]  /*ede0*/  @P0 IMAD.MOV.U32 R6, RZ, RZ, R2 ;  /* 0x000000ffff060224 */ /* 0x000fe200078e0002 */
        /* <DEDUP_REMOVED lines=8> */
.L_x_522:
[----:B------:R-:W-:Y:S05]  /*ee70*/  BSYNC B0 ;  /* 0x0000000000007941 */ /* 0x000fea0003800000 */
.L_x_521:
        /* <DEDUP_REMOVED lines=12> */
.L_x_524:
[----:B------:R-:W-:Y:S05]  /*ef40*/  BSYNC B0 ;  /* 0x0000000000007941 */ /* 0x000fea0003800000 */
.L_x_523:
[----:B-----5:R-:W-:Y:S02]  /*ef50*/  IMAD.U32 R15, R15, 0x10000, RZ ;  /* 0x000100000f0f7824 */ /* 0x020fe400078e00ff */
[----:B------:R-:W-:Y:S02]  /*ef60*/  VIADD R2, R2, UR8 ;  /* 0x0000000802027c36 */ /* 0x000fe40008000000 */
[----:B0-----:R-:W-:-:S04]  /*ef70*/  FMUL R0, R15, UR16 ;  /* 0x000000100f007c20 */ /* 0x001fc80008400000 */
[----:B------:R-:W-:Y:S01]  /*ef80*/  FFMA R0, R87, UR13, R0 ;  /* 0x0000000d57007c23 */ /* 0x000fe20008000000 */
[----:B------:R-:W-:Y:S06]  /*ef90*/  @!P1 EXIT ;  /* 0x000000000000994d */ /* 0x000fec0003800000 */
[----:B------:R-:W-:Y:S01]  /*efa0*/  F2FP.BF16.F32.PACK_AB R0, RZ, R0 ;  /* 0x00000000ff00723e */ /* 0x000fe200000010ff */
[----:B------:R-:W-:-:S05]  /*efb0*/  IMAD.MOV.U32 R3, RZ, RZ, R11 ;  /* 0x000000ffff037224 */ /* 0x000fca00078e000b */
[----:B------:R-:W-:Y:S01]  /*efc0*/  STG.E.U16 desc[UR14][R2.64+0xf2], R0 ;  /* 0x0000f20002007986 */ /* 0x000fe2000c10150e */
[----:B------:R-:W-:Y:S05]  /*efd0*/  EXIT ;  /* 0x000000000000794d */ /* 0x000fea0003800000 */
.L_x_22:
[----:B------:R-:W2:Y:S01]  /*efe0*/  LDL.LU R7, [R1+0x8] ;  /* 0x0000080001077983 */ /* 0x000ea20000300800 */
[----:B------:R-:W-:-:S03]  /*eff0*/  ULDC.64 UR6, c[0x0][0x5c8] ;  /* 0x0001720000067ab9 */ /* 0x000fc60000000a00 */
[----:B------:R-:W3:Y:S04]  /*f000*/  LDL.LU R6, [R1+0xc] ;  /* 0x00000c0001067983 */ /* 0x000ee80000300800 */
[----:B------:R-:W4:Y:S04]  /*f010*/  LDL.LU R8, [R1+0x18] ;  /* 0x0000180001087983 */ /* 0x000f280000300800 */
[----:B------:R-:W5:Y:S04]  /*f020*/  LDL.LU R252, [R1+0x4c] ;  /* 0x00004c0001fc7983 */ /* 0x000f680000300800 */
        /* <DEDUP_REMOVED lines=35> */
[----:B------:R-:W5:Y:S01]  /*f260*/  LDL.LU R232, [R1+0xdc] ;  /* 0x0000dc0001e87983 */ /* 0x000f620000300800 */
[----:B------:R-:W-:-:S03]  /*f270*/  LEA R2, P2, R4, UR6, 0x1 ;  /* 0x0000000604027c11 */ /* 0x000fc6000f8408ff */
[----:B------:R-:W5:Y:S04]  /*f280*/  LDL.LU R231, [R1+0xe0] ;  /* 0x0000e00001e77983 */ /* 0x000f680000300800 */
[----:B------:R-:W5:Y:S04]  /*f290*/  LDL.LU R233, [R1+0xe4] ;  /* 0x0000e40001e97983 */ /* 0x000f680000300800 */
[----:B------:R-:W5:Y:S04]  /*f2a0*/  LDL.LU R234, [R1+0xe8] ;  /* 0x0000e80001ea7983 */ /* 0x000f680000300800 */
[----:B------:R-:W5:Y:S01]  /*f2b0*/  LDL.LU R235, [R1+0xec] ;  /* 0x0000ec0001eb7983 */ /* 0x000f620000300800 */
[----:B------:R-:W-:-:S03]  /*f2c0*/  LEA.HI.X R3, R4, UR7, R3, 0x1, P2 ;  /* 0x0000000704037c11 */ /* 0x000fc600090f0c03 */
[----:B------:R-:W5:Y:S04]  /*f2d0*/  LDL.LU R236, [R1+0xf0] ;  /* 0x0000f00001ec7983 */ /* 0x000f680000300800 */
[----:B------:R-:W5:Y:S04]  /*f2e0*/  LDL.LU R237, [R1+0xf4] ;  /* 0x0000f40001ed7983 */ /* 0x000f680000300800 */
[----:B------:R-:W5:Y:S04]  /*f2f0*/  LDL.LU R238, [R1+0xf8] ;  /* 0x0000f80001ee7983 */ /* 0x000f680000300800 */
[----:B------:R-:W5:Y:S04]  /*f300*/  LDL.LU R239, [R1+0xfc] ;  /* 0x0000fc0001ef7983 */ /* 0x000f680000300800 */
[----:B------:R-:W4:Y:S04]  /*f310*/  LDL.LU R4, [R1+0x4] ;  /* 0x0000040001047983 */ /* 0x000f280000300800 */
[----:B------:R-:W5:Y:S01]  /*f320*/  LDL.LU R5, [R1] ;  /* 0x0000000001057983 */ /* 0x000f620000300800 */
[----:B------:R-:W-:Y:S01]  /*f330*/  ISETP.GT.AND P2, PT, R0, 0x1, P0 ;  /* 0x000000010000780c */ /* 0x000fe20000744270 */
[----:B------:R-:W-:-:S02]  /*f340*/  USHF.L.U32 UR9, UR4, 0x1, URZ ;  /* 0x0000000104097899 */ /* 0x000fc4000800063f */
[----:B------:R-:W-:Y:S01]  /*f350*/  USHF.L.U64.HI UR8, UR4, 0x1, UR5 ;  /* 0x0000000104087899 */ /* 0x000fe20008010205 */
[----:B--2---:R-:W-:Y:S01]  /*f360*/  FMUL R7, R7, UR13 ;  /* 0x0000000d07077c20 */ /* 0x004fe20008400000 */
[----:B---3--:R-:W-:-:S04]  /*f370*/  FMUL R6, R6, UR13 ;  /* 0x0000000d06067c20 */ /* 0x008fc80008400000 */
[----:B------:R-:W-:Y:S02]  /*f380*/  F2FP.BF16.F32.PACK_AB R7, RZ, R7 ;  /* 0x00000007ff07723e */ /* 0x000fe400000010ff */
[----:B------:R-:W-:Y:S01]  /*f390*/  F2FP.BF16.F32.PACK_AB R6, RZ, R6 ;  /* 0x00000006ff06723e */ /* 0x000fe200000010ff */
[----:B----4-:R-:W-:Y:S01]  /*f3a0*/  FMUL R4, R4, UR13 ;  /* 0x0000000d04047c20 */ /* 0x010fe20008400000 */
[----:B-----5:R-:W-:-:S04]  /*f3b0*/  FMUL R5, R5, UR13 ;  /* 0x0000000d05057c20 */ /* 0x020fc80008400000 */
[----:B------:R-:W-:Y:S02]  /*f3c0*/  F2FP.BF16.F32.PACK_AB R4, RZ, R4 ;  /* 0x00000004ff04723e */ /* 0x000fe400000010ff */
[----:B------:R-:W-:-:S03]  /*f3d0*/  F2FP.BF16.F32.PACK_AB R5, RZ, R5 ;  /* 0x00000005ff05723e */ /* 0x000fc600000010ff */
[----:B------:R1:W-:Y:S04]  /*f3e0*/  @P2 STG.E.U16 desc[UR14][R2.64+0x2], R4 ;  /* 0x0000020402002986 */ /* 0x0003e8000c10150e */
[----:B------:R2:W-:Y:S01]  /*f3f0*/  @P1 STG.E.U16 desc[UR14][R2.64], R5 ;  /* 0x0000000502001986 */ /* 0x0005e2000c10150e */
[----:B------:R-:W-:-:S04]  /*f400*/  ISETP.GT.AND P1, PT, R14, 0x8, PT ;  /* 0x000000080e00780c */ /* 0x000fc80003f24270 */
[----:B------:R-:W-:Y:S02]  /*f410*/  ISETP.GT.AND P2, PT, R0, RZ, P1 ;  /* 0x000000ff0000720c */ /* 0x000fe40000f44270 */
[----:B-1----:R-:W-:-:S04]  /*f420*/  IADD3 R4, P3, R2, UR9, RZ ;  /* 0x0000000902047c10 */ /* 0x002fc8000ff7e0ff */
[----:B--2---:R-:W-:-:S07]  /*f430*/  IADD3.X R5, R3, UR8, RZ, P3, !PT ;  /* 0x0000000803057c10 */ /* 0x004fce0009ffe4ff */
[----:B------:R1:W-:Y:S01]  /*f440*/  @P2 STG.E.U16 desc[UR14][R4.64], R7 ;  /* 0x0000000704002986 */ /* 0x0003e2000c10150e */
[----:B------:R-:W-:-:S03]  /*f450*/  ISETP.GT.AND P2, PT, R0, 0x1, P1 ;  /* 0x000000010000780c */ /* 0x000fc60000f44270 */
[----:B-1----:R-:W2:Y:S10]  /*f460*/  LDL.LU R7, [R1+0x14] ;  /* 0x0000140001077983 */ /* 0x002eb40000300800 */
[----:B------:R1:W-:Y:S04]  /*f470*/  @P2 STG.E.U16 desc[UR14][R4.64+0x2], R6 ;  /* 0x0000020604002986 */ /* 0x0003e8000c10150e */
[----:B-1----:R-:W3:Y:S01]  /*f480*/  LDL.LU R6, [R1+0x10] ;  /* 0x0000100001067983 */ /* 0x002ee20000300800 */
[----:B------:R-:W-:Y:S01]  /*f490*/  ISETP.GT.AND P2, PT, R0, 0x8, P0 ;  /* 0x000000080000780c */ /* 0x000fe20000744270 */
[----:B------:R-:W-:Y:S01]  /*f4a0*/  FMUL R8, R8, UR13 ;  /* 0x0000000d08087c20 */ /* 0x000fe20008400000 */
[----:B------:R-:W-:-:S02]  /*f4b0*/  ISETP.GT.AND P3, PT, R0, 0x9, P0 ;  /* 0x000000090000780c */ /* 0x000fc40000764270 */
[----:B------:R-:W-:Y:S01]  /*f4c0*/  ISETP.GT.AND P4, PT, R0, 0x8, P1 ;  /* 0x000000080000780c */ /* 0x000fe20000f84270 */
[----:B--2---:R-:W-:-:S05]  /*f4d0*/  FMUL R7, R7, UR13 ;  /* 0x0000000d07077c20 */ /* 0x004fca0008400000 */
[----:B------:R-:W-:Y:S01]  /*f4e0*/  F2FP.BF16.F32.PACK_AB R7, RZ, R7 ;  /* 0x00000007ff07723e */ /* 0x000fe200000010ff */
[----:B---3--:R-:W-:-:S05]  /*f4f0*/  FMUL R6, R6, UR13 ;  /* 0x0000000d06067c20 */ /* 0x008fca0008400000 */
[----:B------:R-:W-:-:S04]  /*f500*/  F2FP.BF16.F32.PACK_AB R6, RZ, R6 ;  /* 0x00000006ff06723e */ /* 0x000fc800000010ff */
[----:B------:R-:W-:Y:S02]  /*f510*/  PRMT R9, R6, 0x7610, R9 ;  /* 0x0000761006097816 */ /* 0x000fe40000000009 */
[----:B------:R-:W-:Y:S01]  /*f520*/  F2FP.BF16.F32.PACK_AB R6, RZ, R8 ;  /* 0x00000008ff06723e */ /* 0x000fe200000010ff */
[----:B------:R1:W-:Y:S04]  /*f530*/  @P3 STG.E.U16 desc[UR14][R2.64+0x12], R7 ;  /* 0x0000120702003986 */ /* 0x0003e8000c10150e */
[----:B------:R-:W2:Y:S04]  /*f540*/  LDL.LU R8, [R1+0x28] ;  /* 0x0000280001087983 */ /* 0x000ea80000300800 */
[----:B------:R-:W-:Y:S04]  /*f550*/  @P2 STG.E.U16 desc[UR14][R2.64+0x10], R9 ;  /* 0x0000100902002986 */ /* 0x000fe8000c10150e */
[----:B-1----:R-:W3:Y:S04]  /*f560*/  LDL.LU R7, [R1+0x24] ;  /* 0x0000240001077983 */ /* 0x002ee80000300800 */
[----:B------:R1:W-:Y:S04]  /*f570*/  @P4 STG.E.U16 desc[UR14][R4.64+0x10], R6 ;  /* 0x0000100604004986 */ /* 0x0003e8000c10150e */
[----:B-1----:R-:W4:Y:S01]  /*f580*/  LDL.LU R6, [R1+0x1c] ;  /* 0x00001c0001067983 */ /* 0x002f220000300800 */
[----:B------:R-:W-:Y:S01]  /*f590*/  ISETP.GT.AND P2, PT, R0, 0x9, P1 ;  /* 0x000000090000780c */ /* 0x000fe20000f44270 */
[----:B----4-:R-:W-:-:S05]  /*f5a0*/  FMUL R6, R6, UR13 ;  /* 0x0000000d06067c20 */ /* 0x010fca0008400000 */
[----:B------:R-:W-:-:S07]  /*f5b0*/  F2FP.BF16.F32.PACK_AB R6, RZ, R6 ;  /* 0x00000006ff06723e */ /* 0x000fce00000010ff */
[----:B------:R1:W-:Y:S04]  /*f5c0*/  @P2 STG.E.U16 desc[UR14][R4.64+0x12], R6 ;  /* 0x0000120604002986 */ /* 0x0003e8000c10150e */
[----:B-1----:R-:W4:Y:S01]  /*f5d0*/  LDL.LU R6, [R1+0x20] ;  /* 0x0000200001067983 */ /* 0x002f220000300800 */
[----:B--2---:R-:W-:Y:S01]  /*f5e0*/  FMUL R8, R8, UR13 ;  /* 0x0000000d08087c20 */ /* 0x004fe20008400000 */
[C---:B------:R-:W-:Y:S01]  /*f5f0*/  ISETP.GT.AND P2, PT, R0.reuse, 0x10, P0 ;  /* 0x000000100000780c */ /* 0x040fe20000744270 */
[----:B---3--:R-:W-:Y:S01]  /*f600*/  FMUL R7, R7, UR13 ;  /* 0x0000000d07077c20 */ /* 0x008fe20008400000 */
[C---:B------:R-:W-:Y:S02]  /*f610*/  ISETP.GT.AND P3, PT, R0.reuse, 0x11, P0 ;  /* 0x000000110000780c */ /* 0x040fe40000764270 */
[----:B------:R-:W-:-:S02]  /*f620*/  ISETP.GT.AND P4, PT, R0, 0x10, P1 ;  /* 0x000000100000780c */ /* 0x000fc40000f84270 */
[----:B------:R-:W-:Y:S01]  /*f630*/  F2FP.BF16.F32.PACK_AB R7, RZ, R7 ;  /* 0x00000007ff07723e */ /* 0x000fe200000010ff */
[----:B----4-:R-:W-:-:S05]  /*f640*/  FMUL R6, R6, UR13 ;  /* 0x0000000d06067c20 */ /* 0x010fca0008400000 */
[----:B------:R-:W-:-:S04]  /*f650*/  F2FP.BF16.F32.PACK_AB R6, RZ, R6 ;  /* 0x00000006ff06723e */ /* 0x000fc800000010ff */
[----:B------:R-:W-:Y:S02]  /*f660*/  PRMT R9, R6, 0x7610, R9 ;  /* 0x0000761006097816 */ /* 0x000fe40000000009 */
[----:B------:R-:W-:Y:S02]  /*f670*/  F2FP.BF16.F32.PACK_AB R6, RZ, R8 ;  /* 0x00000008ff06723e */ /* 0x000fe400000010ff */
[----:B------:R-:W2:Y:S04]  /*f680*/  LDL.LU R8, [R1+0x2c] ;  /* 0x00002c0001087983 */ /* 0x000ea80000300800 */
[----:B------:R1:W-:Y:S01]  /*f690*/  @P2 STG.E.U16 desc[UR14][R2.64+0x20], R9 ;  /* 0x0000200902002986 */ /* 0x0003e2000c10150e */
[----:B------:R-:W-:-:S03]  /*f6a0*/  ISETP.GT.AND P2, PT, R0, 0x11, P1 ;  /* 0x000000110000780c */ /* 0x000fc60000f44270 */
[----:B------:R-:W-:Y:S04]  /*f6b0*/  @P3 STG.E.U16 desc[UR14][R2.64+0x22], R7 ;  /* 0x0000220702003986 */ /* 0x000fe8000c10150e */
[----:B------:R3:W-:Y:S04]  /*f6c0*/  @P4 STG.E.U16 desc[UR14][R4.64+0x20], R6 ;  /* 0x0000200604004986 */ /* 0x0007e8000c10150e */
[----:B-1----:R-:W4:Y:S01]  /*f6d0*/  LDL.LU R9, [R1+0x34] ;  /* 0x0000340001097983 */ /* 0x002f220000300800 */
[----:B--2---:R-:W-:-:S05]  /*f6e0*/  FMUL R8, R8, UR13 ;  /* 0x0000000d08087c20 */ /* 0x004fca0008400000 */
[----:B------:R-:W-:-:S04]  /*f6f0*/  F2FP.BF16.F32.PACK_AB R8, RZ, R8 ;  /* 0x00000008ff08723e */ /* 0x000fc800000010ff */
[----:B---3--:R-:W-:Y:S02]  /*f700*/  PRMT R6, R8, 0x7610, R6 ;  /* 0x0000761008067816 */ /* 0x008fe40000000006 */
[----:B------:R-:W2:Y:S04]  /*f710*/  LDL.LU R8, [R1+0x30] ;  /* 0x0000300001087983 */ /* 0x000ea80000300800 */
[----:B------:R1:W-:Y:S04]  /*f720*/  @P2 STG.E.U16 desc[UR14][R4.64+0x22], R6 ;  /* 0x0000220604002986 */ /* 0x0003e8000c10150e */
[----:B-1----:R-:W3:Y:S01]  /*f730*/  LDL.LU R6, [R1+0x3c] ;  /* 0x00003c0001067983 */ /* 0x002ee20000300800 */
[----:B------:R-:W-:Y:S01]  /*f740*/  ISETP.GT.AND P2, PT, R0, 0x18, P0 ;  /* 0x000000180000780c */ /* 0x000fe20000744270 */
[----:B----4-:R-:W-:Y:S01]  /*f750*/  FMUL R9, R9, UR13 ;  /* 0x0000000d09097c20 */ /* 0x010fe20008400000 */
[----:B--2---:R-:W-:-:S05]  /*f760*/  FMUL R8, R8, UR13 ;  /* 0x0000000d08087c20 */ /* 0x004fca0008400000 */
[----:B------:R-:W-:Y:S02]  /*f770*/  F2FP.BF16.F32.PACK_AB R7, RZ, R8 ;  /* 0x00000008ff07723e */ /* 0x000fe400000010ff */
[----:B------:R-:W-:Y:S02]  /*f780*/  F2FP.BF16.F32.PACK_AB R8, RZ, R9 ;  /* 0x00000009ff08723e */ /* 0x000fe400000010ff */
[----:B------:R-:W2:Y:S01]  /*f790*/  LDL.LU R9, [R1+0x38] ;  /* 0x0000380001097983 */ /* 0x000ea20000300800 */
[C---:B------:R-:W-:Y:S02]  /*f7a0*/  ISETP.GT.AND P3, PT, R0.reuse, 0x19, P0 ;  /* 0x000000190000780c */ /* 0x040fe40000764270 */
[----:B------:R-:W-:Y:S01]  /*f7b0*/  ISETP.GT.AND P4, PT, R0, 0x18, P1 ;  /* 0x000000180000780c */ /* 0x000fe20000f84270 */
[----:B------:R1:W-:Y:S01]  /*f7c0*/  @P2 STG.E.U16 desc[UR14][R2.64+0x30], R7 ;  /* 0x0000300702002986 */ /* 0x0003e2000c10150e */
[----:B---3--:R-:W-:-:S05]  /*f7d0*/  FMUL R6, R6, UR13 ;  /* 0x0000000d06067c20 */ /* 0x008fca0008400000 */
[----:B------:R-:W-:Y:S01]  /*f7e0*/  F2FP.BF16.F32.PACK_AB R6, RZ, R6 ;  /* 0x00000006ff06723e */ /* 0x000fe200000010ff */
[----:B-1----:R-:W3:Y:S03]  /*f7f0*/  LDL.LU R7, [R1+0x44] ;  /* 0x0000440001077983 */ /* 0x002ee60000300800 */
[----:B------:R-:W-:Y:S02]  /*f800*/  PRMT R10, R6, 0x7610, R10 ;  /* 0x00007610060a7816 */ /* 0x000fe4000000000a */
[----:B------:R-:W4:Y:S04]  /*f810*/  LDL.LU R6, [R1+0x40] ;  /* 0x0000400001067983 */ /* 0x000f280000300800 */
[----:B------:R1:W-:Y:S01]  /*f820*/  @P3 STG.E.U16 desc[UR14][R2.64+0x32], R8 ;  /* 0x0000320802003986 */ /* 0x0003e2000c10150e */
[----:B------:R-:W-:-:S02]  /*f830*/  ISETP.GT.AND P2, PT, R0, 0x19, P1 ;  /* 0x000000190000780c */ /* 0x000fc40000f44270 */
[----:B------:R-:W-:Y:S01]  /*f840*/  ISETP.GT.AND P5, PT, R0, 0x30, P1 ;  /* 0x000000300000780c */ /* 0x000fe20000fa4270 */
[----:B------:R-:W-:Y:S01]  /*f850*/  FMUL R12, R12, UR13 ;  /* 0x0000000d0c0c7c20 */ /* 0x000fe20008400000 */
        /* <DEDUP_REMOVED lines=31> */
[----:B------:R-:W-:-:S02]  /*fa50*/  USHF.L.U32 UR6, UR18, 0x6, URZ ;  /* 0x0000000612067899 */ /* 0x000fc4000800063f */
[----:B------:R-:W-:Y:S01]  /*fa60*/  USHF.L.U64.HI UR7, UR18, 0x6, UR19 ;  /* 0x0000000612077899 */ /* 0x000fe20008010213 */
[----:B------:R-:W-:Y:S01]  /*fa70*/  FMUL R152, R152, UR13 ;  /* 0x0000000d98987c20 */ /* 0x000fe20008400000 */
[----:B------:R-:W-:Y:S01]  /*fa80*/  FMUL R153, R153, UR13 ;  /* 0x0000000d99997c20 */ /* 0x000fe20008400000 */
[----:B------:R-:W-:Y:S01]  /*fa90*/  FMUL R154, R154, UR13 ;  /* 0x0000000d9a9a7c20 */ /* 0x000fe20008400000 */
[----:B------:R-:W-:Y:S01]  /*faa0*/  FMUL R155, R155, UR13 ;  /* 0x0000000d9b9b7c20 */ /* 0x000fe20008400000 */
[----:B--2---:R-:W-:-:S05]  /*fab0*/  FMUL R9, R9, UR13 ;  /* 0x0000000d09097c20 */ /* 0x004fca0008400000 */
[----:B------:R-:W-:Y:S01]  /*fac0*/  F2FP.BF16.F32.PACK_AB R9, RZ, R9 ;  /* 0x00000009ff09723e */ /* 0x000fe200000010ff */
[----:B----4-:R-:W-:-:S05]  /*fad0*/  FMUL R6, R6, UR13 ;  /* 0x0000000d06067c20 */ /* 0x010fca0008400000 */
[----:B-1----:R-:W-:Y:S02]  /*fae0*/  F2FP.BF16.F32.PACK_AB R8, RZ, R6 ;  /* 0x00000006ff08723e */ /* 0x002fe400000010ff */
[----:B------:R-:W2:Y:S04]  /*faf0*/  LDL.LU R6, [R1+0x48] ;  /* 0x0000480001067983 */ /* 0x000ea80000300800 */
[----:B------:R1:W-:Y:S04]  /*fb00*/  @P4 STG.E.U16 desc[UR14][R4.64+0x30], R9 ;  /* 0x0000300904004986 */ /* 0x0003e8000c10150e */
[----:B------:R-:W-:Y:S01]  /*fb10*/  @P2 STG.E.U16 desc[UR14][R4.64+0x32], R10 ;  /* 0x0000320a04002986 */ /* 0x000fe2000c10150e */
[C---:B------:R-:W-:Y:S01]  /*fb20*/  ISETP.GT.AND P2, PT, R0.reuse, 0x20, P0 ;  /* 0x000000200000780c */ /* 0x040fe20000744270 */
[----:B---3--:R-:W-:Y:S01]  /*fb30*/  FMUL R7, R7, UR13 ;  /* 0x0000000d07077c20 */ /* 0x008fe20008400000 */
[----:B------:R-:W-:-:S02]  /*fb40*/  ISETP.GT.AND P3, PT, R0, 0x21, P0 ;  /* 0x000000210000780c */ /* 0x000fc40000764270 */
[----:B------:R-:W-:Y:S02]  /*fb50*/  ISETP.GT.AND P4, PT, R0, 0x20, P1 ;  /* 0x000000200000780c */ /* 0x000fe40000f84270 */
[----:B------:R-:W-:-:S07]  /*fb60*/  F2FP.BF16.F32.PACK_AB R7, RZ, R7 ;  /* 0x00000007ff07723e */ /* 0x000fce00000010ff */
[----:B------:R3:W-:Y:S01]  /*fb70*/  @P2 STG.E.U16 desc[UR14][R2.64+0x40], R8 ;  /* 0x0000400802002986 */ /* 0x0007e2000c10150e */
[----:B------:R-:W-:Y:S02]  /*fb80*/  ISETP.GT.AND P2, PT, R0, 0x21, P1 ;  /* 0x000000210000780c */ /* 0x000fe40000f44270 */
[----:B-1----:R-:W-:Y:S01]  /*fb90*/  PRMT R9, R7, 0x7610, R9 ;  /* 0x0000761007097816 */ /* 0x002fe20000000009 */
[----:B------:R-:W-:-:S04]  /*fba0*/  FMUL R7, R250, UR13 ;  /* 0x0000000dfa077c20 */ /* 0x000fc80008400000 */
[----:B------:R1:W-:Y:S01]  /*fbb0*/  @P3 STG.E.U16 desc[UR14][R2.64+0x42], R9 ;  /* 0x0000420902003986 */ /* 0x0003e2000c10150e */
[----:B------:R-:W-:Y:S01]  /*fbc0*/  ISETP.GT.AND P3, PT, R0, 0x29, P0 ;  /* 0x000000290000780c */ /* 0x000fe20000764270 */
[----:B---3--:R-:W-:Y:S01]  /*fbd0*/  FMUL R8, R249, UR13 ;  /* 0x0000000df9087c20 */ /* 0x008fe20008400000 */
[----:B------:R-:W-:-:S04]  /*fbe0*/  F2FP.BF16.F32.PACK_AB R7, RZ, R7 ;  /* 0x00000007ff07723e */ /* 0x000fc800000010ff */
[----:B------:R-:W-:Y:S02]  /*fbf0*/  F2FP.BF16.F32.PACK_AB R8, RZ, R8 ;  /* 0x00000008ff08723e */ /* 0x000fe400000010ff */
[----:B------:R-:W-:Y:S02]  /*fc00*/  PRMT R15, R7, 0x7610, R15 ;  /* 0x00007610070f7816 */ /* 0x000fe4000000000f */
[----:B------:R-:W-:Y:S01]  /*fc10*/  PRMT R17, R8, 0x7610, R17 ;  /* 0x0000761008117816 */ /* 0x000fe20000000011 */
[----:B------:R-:W-:Y:S01]  /*fc20*/  FMUL R7, R247, UR13 ;  /* 0x0000000df7077c20 */ /* 0x000fe20008400000 */
[----:B------:R-:W-:-:S04]  /*fc30*/  FMUL R8, R246, UR13 ;  /* 0x0000000df6087c20 */ /* 0x000fc80008400000 */
[----:B------:R-:W-:Y:S02]  /*fc40*/  F2FP.BF16.F32.PACK_AB R7, RZ, R7 ;  /* 0x00000007ff07723e */ /* 0x000fe400000010ff */
[----:B------:R-:W-:Y:S01]  /*fc50*/  F2FP.BF16.F32.PACK_AB R8, RZ, R8 ;  /* 0x00000008ff08723e */ /* 0x000fe200000010ff */
[----:B-1----:R-:W-:Y:S01]  /*fc60*/  FMUL R9, R245, UR13 ;  /* 0x0000000df5097c20 */ /* 0x002fe20008400000 */
[----:B------:R-:W-:-:S04]  /*fc70*/  F2FP.BF16.F32.PACK_AB R12, RZ, R12 ;  /* 0x0000000cff0c723e */ /* 0x000fc800000010ff */
[----:B------:R-:W-:Y:S02]  /*fc80*/  F2FP.BF16.F32.PACK_AB R9, RZ, R9 ;  /* 0x00000009ff09723e */ /* 0x000fe400000010ff */
[----:B------:R-:W-:Y:S02]  /*fc90*/  F2FP.BF16.F32.PACK_AB R16, RZ, R16 ;  /* 0x00000010ff10723e */ /* 0x000fe400000010ff */
[----:B------:R-:W-:Y:S02]  /*fca0*/  F2FP.BF16.F32.PACK_AB R18, RZ, R18 ;  /* 0x00000012ff12723e */ /* 0x000fe400000010ff */
[----:B------:R-:W-:Y:S02]  /*fcb0*/  F2FP.BF16.F32.PACK_AB R20, RZ, R20 ;  /* 0x00000014ff14723e */ /* 0x000fe400000010ff */
[----:B------:R-:W-:Y:S02]  /*fcc0*/  F2FP.BF16.F32.PACK_AB R19, RZ, R19 ;  /* 0x00000013ff13723e */ /* 0x000fe400000010ff */
[----:B------:R-:W-:-:S02]  /*fcd0*/  F2FP.BF16.F32.PACK_AB R21, RZ, R21 ;  /* 0x00000015ff15723e */ /* 0x000fc400000010ff */
        /* <DEDUP_REMOVED lines=25> */
[----:B------:R-:W-:Y:S01]  /*fe70*/  F2FP.BF16.F32.PACK_AB R239, RZ, R239 ;  /* 0x000000efffef723e */ /* 0x000fe200000010ff */
[----:B--2---:R-:W-:-:S05]  /*fe80*/  FMUL R6, R6, UR13 ;  /* 0x0000000d06067c20 */ /* 0x004fca0008400000 */
[----:B------:R-:W-:-:S04]  /*fe90*/  F2FP.BF16.F32.PACK_AB R6, RZ, R6 ;  /* 0x00000006ff06723e */ /* 0x000fc800000010ff */
[----:B------:R-:W-:Y:S01]  /*fea0*/  PRMT R10, R6, 0x7610, R10 ;  /* 0x00007610060a7816 */ /* 0x000fe2000000000a */
[----:B------:R-:W-:-:S05]  /*feb0*/  FMUL R6, R252, UR13 ;  /* 0x0000000dfc067c20 */ /* 0x000fca0008400000 */
[----:B------:R-:W-:-:S04]  /*fec0*/  F2FP.BF16.F32.PACK_AB R6, RZ, R6 ;  /* 0x00000006ff06723e */ /* 0x000fc800000010ff */
[----:B------:R-:W-:Y:S01]  /*fed0*/  PRMT R11, R6, 0x7610, R11 ;  /* 0x00007610060b7816 */ /* 0x000fe2000000000b */
[----:B------:R1:W-:Y:S01]  /*fee0*/  @P4 STG.E.U16 desc[UR14][R4.64+0x40], R10 ;  /* 0x0000400a04004986 */ /* 0x0003e2000c10150e */
[----:B------:R-:W-:-:S03]  /*fef0*/  FMUL R6, R251, UR13 ;  /* 0x0000000dfb067c20 */ /* 0x000fc60008400000 */
[----:B------:R2:W-:Y:S01]  /*ff00*/  @P2 STG.E.U16 desc[UR14][R4.64+0x42], R11 ;  /* 0x0000420b04002986 */ /* 0x0005e2000c10150e */
[C---:B------:R-:W-:Y:S02]  /*ff10*/  ISETP.GT.AND P2, PT, R0.reuse, 0x28, P0 ;  /* 0x000000280000780c */ /* 0x040fe40000744270 */
[----:B------:R-:W-:Y:S02]  /*ff20*/  ISETP.GT.AND P4, PT, R0, 0x28, P1 ;  /* 0x000000280000780c */ /* 0x000fe40000f84270 */
[----:B------:R-:W-:-:S04]  /*ff30*/  F2FP.BF16.F32.PACK_AB R6, RZ, R6 ;  /* 0x00000006ff06723e */ /* 0x000fc800000010ff */
[----:B------:R-:W-:Y:S01]  /*ff40*/  PRMT R13, R6, 0x7610, R13 ;  /* 0x00007610060d7816 */ /* 0x000fe2000000000d */
[----:B------:R-:W-:Y:S01]  /*ff50*/  @P3 STG.E.U16 desc[UR14][R2.64+0x52], R15 ;  /* 0x0000520f02003986 */ /* 0x000fe2000c10150e */
[----:B------:R-:W-:-:S03]  /*ff60*/  ISETP.GT.AND P3, PT, R0, 0x30, P0 ;  /* 0x000000300000780c */ /* 0x000fc60000764270 */
[----:B------:R3:W-:Y:S01]  /*ff70*/  @P2 STG.E.U16 desc[UR14][R2.64+0x50], R13 ;  /* 0x0000500d02002986 */ /* 0x0007e2000c10150e */
[----:B------:R-:W-:Y:S01]  /*ff80*/  ISETP.GT.AND P2, PT, R0, 0x29, P1 ;  /* 0x000000290000780c */ /* 0x000fe20000f44270 */
[----:B------:R-:W-:Y:S02]  /*ff90*/  FMUL R6, R248, UR13 ;  /* 0x0000000df8067c20 */ /* 0x000fe40008400000 */
[----:B------:R4:W-:Y:S01]  /*ffa0*/  @P4 STG.E.U16 desc[UR14][R4.64+0x50], R17 ;  /* 0x0000501104004986 */ /* 0x0009e2000c10150e */
[----:B------:R-:W-:Y:S02]  /*ffb0*/  ISETP.GT.AND P4, PT, R0, 0x31, P0 ;  /* 0x000000310000780c */ /* 0x000fe40000784270 */
[----:B------:R-:W-:Y:S01]  /*ffc0*/  F2FP.BF16.F32.PACK_AB R6, RZ, R6 ;  /* 0x00000006ff06723e */ /* 0x000fe200000010ff */
[----:B-1----:R-:W-:Y:S01]  /*ffd0*/  FMUL R10, R244, UR13 ;  /* 0x0000000df40a7c20 */ /* 0x002fe20008400000 */
[----:B--2---:R-:W-:-:S05]  /*ffe0*/  FMUL R11, R243, UR13 ;  /* 0x0000000df30b7c20 */ /* 0x004fca0008400000 */
[----:B------:R-:W-:Y:S01]  /*fff0*/  @P2 STG.E.U16 desc[UR14][R4.64+0x52], R6 ;  /* 0x0000520604002986 */ /* 0x000fe2000c10150e */
[----:B------:R-:W-:-:S03]  /*10000*/  ISETP.GT.AND P2, PT, R0, 0x31, P1 ;  /* 0x000000310000780c */ /* 0x000fc60000f44270 */
[----:B------:R-:W-:Y:S01]  /*10010*/  @P3 STG.E.U16 desc[UR14][R2.64+0x60], R7 ;  /* 0x0000600702003986 */ /* 0x000fe2000c10150e */
[----:B------:R-:W-:-:S03]  /*10020*/  ISETP.GT.AND P3, PT, R0, 0x38, P0 ;  /* 0x000000380000780c */ /* 0x000fc60000764270 */
[----:B------:R-:W-:Y:S01]  /*10030*/  @P4 STG.E.U16 desc[UR14][R2.64+0x62], R8 ;  /* 0x0000620802004986 */ /* 0x000fe2000c10150e */
[C---:B------:R-:W-:Y:S02]  /*10040*/  ISETP.GT.AND P4, PT, R0.reuse, 0x39, P0 ;  /* 0x000000390000780c */ /* 0x040fe40000784270 */
[----:B------:R-:W-:Y:S02]  /*10050*/  F2FP.BF16.F32.PACK_AB R10, RZ, R10 ;  /* 0x0000000aff0a723e */ /* 0x000fe400000010ff */
[----:B------:R-:W-:Y:S01]  /*10060*/  F2FP.BF16.F32.PACK_AB R11, RZ, R11 ;  /* 0x0000000bff0b723e */ /* 0x000fe200000010ff */
[----:B------:R-:W-:Y:S01]  /*10070*/  @P5 STG.E.U16 desc[UR14][R4.64+0x60], R9 ;  /* 0x0000600904005986 */ /* 0x000fe2000c10150e */
[----:B------:R-:W-:-:S03]  /*10080*/  ISETP.GT.AND P5, PT, R0, 0x38, P1 ;  /* 0x000000380000780c */ /* 0x000fc60000fa4270 */
[----:B------:R-:W-:Y:S01]  /*10090*/  @P2 STG.E.U16 desc[UR14][R4.64+0x62], R10 ;  /* 0x0000620a04002986 */ /* 0x000fe2000c10150e */
[----:B------:R-:W-:Y:S01]  /*100a0*/  ISETP.GT.AND P2, PT, R0, 0x39, P1 ;  /* 0x000000390000780c */ /* 0x000fe20000f44270 */
[----:B---3--:R-:W-:Y:S02]  /*100b0*/  FMUL R13, R242, UR13 ;  /* 0x0000000df20d7c20 */ /* 0x008fe40008400000 */
[----:B------:R-:W-:Y:S01]  /*100c0*/  @P3 STG.E.U16 desc[UR14][R2.64+0x70], R11 ;  /* 0x0000700b02003986 */ /* 0x000fe2000c10150e */
[C---:B------:R-:W-:Y:S01]  /*100d0*/  ISETP.GT.AND P3, PT, R0.reuse, 0x40, P0 ;  /* 0x000000400000780c */ /* 0x040fe20000764270 */
[----:B------:R-:W-:Y:S02]  /*100e0*/  FMUL R15, R241, UR13 ;  /* 0x0000000df10f7c20 */ /* 0x000fe40008400000 */
[----:B------:R-:W-:Y:S01]  /*100f0*/  @P4 STG.E.U16 desc[UR14][R2.64+0x72], R12 ;  /* 0x0000720c02004986 */ /* 0x000fe2000c10150e */
[----:B------:R-:W-:Y:S02]  /*10100*/  ISETP.GT.AND P4, PT, R0, 0x41, P0 ;  /* 0x000000410000780c */ /* 0x000fe40000784270 */
[----:B------:R-:W-:-:S02]  /*10110*/  F2FP.BF16.F32.PACK_AB R13, RZ, R13 ;  /* 0x0000000dff0d723e */ /* 0x000fc400000010ff */
[----:B------:R-:W-:-:S03]  /*10120*/  F2FP.BF16.F32.PACK_AB R15, RZ, R15 ;  /* 0x0000000fff0f723e */ /* 0x000fc600000010ff */
[----:B------:R-:W-:Y:S01]  /*10130*/  @P5 STG.E.U16 desc[UR14][R4.64+0x70], R13 ;  /* 0x0000700d04005986 */ /* 0x000fe2000c10150e */
[----:B------:R-:W-:-:S03]  /*10140*/  ISETP.GT.AND P5, PT, R0, 0x40, P1 ;  /* 0x000000400000780c */ /* 0x000fc60000fa4270 */
[----:B------:R-:W-:Y:S01]  /*10150*/  @P2 STG.E.U16 desc[UR14][R4.64+0x72], R15 ;  /* 0x0000720f04002986 */ /* 0x000fe2000c10150e */
[----:B------:R-:W-:Y:S01]  /*10160*/  ISETP.GT.AND P2, PT, R0, 0x41, P1 ;  /* 0x000000410000780c */ /* 0x000fe20000f44270 */
[----:B----4-:R-:W-:Y:S02]  /*10170*/  FMUL R17, R240, UR13 ;  /* 0x0000000df0117c20 */ /* 0x010fe40008400000 */
[----:B------:R-:W-:Y:S01]  /*10180*/  @P3 STG.E.U16 desc[UR14][R2.64+0x80], R16 ;  /* 0x0000801002003986 */ /* 0x000fe2000c10150e */
[----:B------:R-:W-:-:S03]  /*10190*/  ISETP.GT.AND P3, PT, R0, 0x48, P0 ;  /* 0x000000480000780c */ /* 0x000fc60000764270 */
[----:B------:R-:W-:Y:S01]  /*101a0*/  @P4 STG.E.U16 desc[UR14][R2.64+0x82], R18 ;  /* 0x0000821202004986 */ /* 0x000fe2000c10150e */
[----:B------:R-:W-:Y:S02]  /*101b0*/  ISETP.GT.AND P4, PT, R0, 0x49, P0 ;  /* 0x000000490000780c */ /* 0x000fe40000784270 */
[----:B------:R-:W-:-:S05]  /*101c0*/  F2FP.BF16.F32.PACK_AB R17, RZ, R17 ;  /* 0x00000011ff11723e */ /* 0x000fca00000010ff */
[----:B------:R-:W-:Y:S01]  /*101d0*/  @P5 STG.E.U16 desc[UR14][R4.64+0x80], R17 ;  /* 0x0000801104005986 */ /* 0x000fe2000c10150e */
[----:B------:R-:W-:-:S03]  /*101e0*/  ISETP.GT.AND P5, PT, R0, 0x48, P1 ;  /* 0x000000480000780c */ /* 0x000fc60000fa4270 */
        /* <DEDUP_REMOVED lines=43> */
[C---:B------:R-:W-:Y:S02]  /*104a0*/  ISETP.GT.AND P3, PT, R0.reuse, 0x78, P0 ;  /* 0x000000780000780c */ /* 0x040fe40000764270 */
[C---:B------:R-:W-:Y:S01]  /*104b0*/  ISETP.GT.AND P0, PT, R0.reuse, 0x79, P0 ;  /* 0x000000790000780c */ /* 0x040fe20000704270 */
[----:B------:R-:W-:Y:S01]  /*104c0*/  @P4 STG.E.U16 desc[UR14][R2.64+0xe2], R233 ;  /* 0x0000e2e902004986 */ /* 0x000fe2000c10150e */
[C---:B------:R-:W-:Y:S02]  /*104d0*/  ISETP.GT.AND P4, PT, R0.reuse, 0x78, P1 ;  /* 0x000000780000780c */ /* 0x040fe40000f84270 */
[----:B------:R-:W-:Y:S01]  /*104e0*/  ISETP.GT.AND P1, PT, R0, 0x79, P1 ;  /* 0x000000790000780c */ /* 0x000fe20000f24270 */
[----:B------:R-:W-:Y:S01]  /*104f0*/  @P5 STG.E.U16 desc[UR14][R4.64+0xe0], R234 ;  /* 0x0000e0ea04005986 */ /* 0x000fe2000c10150e */
[----:B------:R-:W-:-:S03]  /*10500*/  USHF.L.U32 UR10, UR6, 0x1, URZ ;  /* 0x00000001060a7899 */ /* 0x000fc6000800063f */
[----:B------:R-:W-:Y:S04]  /*10510*/  @P2 STG.E.U16 desc[UR14][R4.64+0xe2], R235 ;  /* 0x0000e2eb04002986 */ /* 0x000fe8000c10150e */
[----:B------:R-:W-:Y:S04]  /*10520*/  @P3 STG.E.U16 desc[UR14][R2.64+0xf0], R236 ;  /* 0x0000f0ec02003986 */ /* 0x000fe8000c10150e */
[----:B------:R-:W-:Y:S01]  /*10530*/  @P0 STG.E.U16 desc[UR14][R2.64+0xf2], R237 ;  /* 0x0000f2ed02000986 */ /* 0x000fe2000c10150e */
[----:B------:R-:W-:-:S03]  /*10540*/  ISETP.GT.AND P0, PT, R14, 0x48, PT ;  /* 0x000000480e00780c */ /* 0x000fc60003f04270 */
[----:B------:R-:W-:Y:S01]  /*10550*/  @P4 STG.E.U16 desc[UR14][R4.64+0xf0], R238 ;  /* 0x0000f0ee04004986 */ /* 0x000fe2000c10150e */
[----:B------:R-:W-:-:S03]  /*10560*/  USHF.L.U64.HI UR6, UR6, 0x1, UR7 ;  /* 0x0000000106067899 */ /* 0x000fc60008010207 */
[----:B------:R1:W-:Y:S01]  /*10570*/  @P1 STG.E.U16 desc[UR14][R4.64+0xf2], R239 ;  /* 0x0000f2ef04001986 */ /* 0x0003e2000c10150e */
[----:B------:R-:W-:Y:S02]  /*10580*/  ISETP.GT.AND P1, PT, R14, 0x40, PT ;  /* 0x000000400e00780c */ /* 0x000fe40003f24270 */
[C---:B------:R-:W-:Y:S02]  /*10590*/  ISETP.GT.AND P3, PT, R0.reuse, RZ, P0 ;  /* 0x000000ff0000720c */ /* 0x040fe40000764270 */
[C---:B------:R-:W-:Y:S02]  /*105a0*/  ISETP.GT.AND P5, PT, R0.reuse, RZ, P1 ;  /* 0x000000ff0000720c */ /* 0x040fe40000fa4270 */
[----:B------:R-:W-:Y:S02]  /*105b0*/  ISETP.GT.AND P4, PT, R0, 0x1, P1 ;  /* 0x000000010000780c */ /* 0x000fe40000f84270 */
[----:B-1----:R-:W-:Y:S02]  /*105c0*/  IADD3 R4, P6, R2, UR10, RZ ;  /* 0x0000000a02047c10 */ /* 0x002fe4000ffde0ff */
[----:B------:R-:W-:-:S02]  /*105d0*/  ISETP.GT.AND P2, PT, R0, 0x1, P0 ;  /* 0x000000010000780c */ /* 0x000fc40000744270 */
[----:B------:R-:W-:Y:S02]  /*105e0*/  IADD3.X R5, R3, UR6, RZ, P6, !PT ;  /* 0x0000000603057c10 */ /* 0x000fe4000b7fe4ff */
[----:B------:R-:W-:Y:S02]  /*105f0*/  IADD3 R10, P6, R4, UR9, RZ ;  /* 0x00000009040a7c10 */ /* 0x000fe4000ffde0ff */
[----:B------:R-:W-:Y:S02]  /*10600*/  F2FP.BF16.F32.PACK_AB R152, RZ, R152 ;  /* 0x00000098ff98723e */ /* 0x000fe400000010ff */
[----:B------:R-:W-:Y:S02]  /*10610*/  F2FP.BF16.F32.PACK_AB R153, RZ, R153 ;  /* 0x00000099ff99723e */ /* 0x000fe400000010ff */
[----:B------:R-:W-:Y:S02]  /*10620*/  F2FP.BF16.F32.PACK_AB R154, RZ, R154 ;  /* 0x0000009aff9a723e */ /* 0x000fe400000010ff */
[----:B------:R-:W-:Y:S01]  /*10630*/  IADD3.X R11, R5, UR8, RZ, P6, !PT ;  /* 0x00000008050b7c10 */ /* 0x000fe2000b7fe4ff */
[----:B------:R-:W-:Y:S01]  /*10640*/  FMUL R6, R156, UR13 ;  /* 0x0000000d9c067c20 */ /* 0x000fe20008400000 */
[----:B------:R-:W-:Y:S01]  /*10650*/  F2FP.BF16.F32.PACK_AB R155, RZ, R155 ;  /* 0x0000009bff9b723e */ /* 0x000fe200000010ff */
[----:B------:R-:W-:Y:S01]  /*10660*/  @P5 STG.E.U16 desc[UR14][R4.64], R152 ;  /* 0x0000009804005986 */ /* 0x000fe2000c10150e */
[----:B------:R-:W-:-:S03]  /*10670*/  FMUL R7, R157, UR13 ;  /* 0x0000000d9d077c20 */ /* 0x000fc60008400000 */
[----:B------:R-:W-:Y:S01]  /*10680*/  @P4 STG.E.U16 desc[UR14][R4.64+0x2], R153 ;  /* 0x0000029904004986 */ /* 0x000fe2000c10150e */
[----:B------:R-:W-:-:S03]  /*10690*/  ISETP.GT.AND P4, PT, R0, 0x9, P1 ;  /* 0x000000090000780c */ /* 0x000fc60000f84270 */
[----:B------:R-:W-:Y:S01]  /*106a0*/  @P3 STG.E.U16 desc[UR14][R10.64], R154 ;  /* 0x0000009a0a003986 */ /* 0x000fe2000c10150e */
[C---:B------:R-:W-:Y:S01]  /*106b0*/  ISETP.GT.AND P3, PT, R0.reuse, 0x8, P1 ;  /* 0x000000080000780c */ /* 0x040fe20000f64270 */
[----:B------:R-:W-:Y:S01]  /*106c0*/  IMAD.U32 R9, RZ, RZ, UR9 ;  /* 0x00000009ff097e24 */ /* 0x000fe2000f8e00ff */
[----:B------:R-:W-:Y:S01]  /*106d0*/  F2FP.BF16.F32.PACK_AB R6, RZ, R6 ;  /* 0x00000006ff06723e */ /* 0x000fe200000010ff */
[----:B------:R1:W-:Y:S01]  /*106e0*/  @P2 STG.E.U16 desc[UR14][R10.64+0x2], R155 ;  /* 0x0000029b0a002986 */ /* 0x0003e2000c10150e */
[----:B------:R-:W-:Y:S01]  /*106f0*/  ISETP.GT.AND P2, PT, R0, 0x8, P0 ;  /* 0x000000080000780c */ /* 0x000fe20000744270 */
[----:B------:R-:W-:Y:S01]  /*10700*/  FMUL R8, R158, UR13 ;  /* 0x0000000d9e087c20 */ /* 0x000fe20008400000 */
[----:B------:R-:W-:-:S04]  /*10710*/  F2FP.BF16.F32.PACK_AB R7, RZ, R7 ;  /* 0x00000007ff07723e */ /* 0x000fc800000010ff */
[----:B------:R-:W-:Y:S02]  /*10720*/  F2FP.BF16.F32.PACK_AB R8, RZ, R8 ;  /* 0x00000008ff08723e */ /* 0x000fe400000010ff */
[----:B-1----:R-:W-:Y:S01]  /*10730*/  PRMT R10, R6, 0x7610, R10 ;  /* 0x00007610060a7816 */ /* 0x002fe2000000000a */
[----:B------:R-:W-:Y:S01]  /*10740*/  IMAD.U32 R11, RZ, RZ, UR8 ;  /* 0x00000008ff0b7e24 */ /* 0x000fe2000f8e00ff */
[----:B------:R-:W-:Y:S02]  /*10750*/  IADD3 R6, P5, P6, R9, UR10, R2 ;  /* 0x0000000a09067c10 */ /* 0x000fe4000febe002 */
[----:B------:R-:W-:Y:S02]  /*10760*/  PRMT R9, R7, 0x7610, R9 ;  /* 0x0000761007097816 */ /* 0x000fe40000000009 */
[----:B------:R-:W-:Y:S01]  /*10770*/  IADD3.X R7, R11, UR6, R3, P5, P6 ;  /* 0x000000060b077c10 */ /* 0x000fe2000afec403 */
[----:B------:R-:W-:Y:S01]  /*10780*/  @P3 STG.E.U16 desc[UR14][R4.64+0x10], R10 ;  /* 0x0000100a04003986 */ /* 0x000fe2000c10150e */
[----:B------:R-:W-:-:S03]  /*10790*/  ISETP.GT.AND P3, PT, R0, 0x9, P0 ;  /* 0x000000090000780c */ /* 0x000fc60000764270 */
[----:B------:R-:W-:Y:S01]  /*107a0*/  @P4 STG.E.U16 desc[UR14][R4.64+0x12], R9 ;  /* 0x0000120904004986 */ /* 0x000fe2000c10150e */
[C---:B------:R-:W-:Y:S01]  /*107b0*/  ISETP.GT.AND P4, PT, R0.reuse, 0x10, P1 ;  /* 0x000000100000780c */ /* 0x040fe20000f84270 */
[----:B------:R-:W-:Y:S01]  /*107c0*/  FMUL R159, R159, UR13 ;  /* 0x0000000d9f9f7c20 */ /* 0x000fe20008400000 */
[C---:B------:R-:W-:Y:S01]  /*107d0*/  ISETP.GT.AND P5, PT, R0.reuse, 0x11, P1 ;  /* 0x000000110000780c */ /* 0x040fe20000fa4270 */
[----:B------:R-:W-:Y:S01]  /*107e0*/  @P2 STG.E.U16 desc[UR14][R6.64+0x10], R8 ;  /* 0x0000100806002986 */ /* 0x000fe2000c10150e */
[----:B------:R-:W-:Y:S01]  /*107f0*/  ISETP.GT.AND P2, PT, R0, 0x10, P0 ;  /* 0x000000100000780c */ /* 0x000fe20000744270 */
[----:B------:R-:W-:Y:S01]  /*10800*/  FMUL R160, R160, UR13 ;  /* 0x0000000da0a07c20 */ /* 0x000fe20008400000 */
[----:B------:R-:W-:Y:S01]  /*10810*/  FMUL R161, R161, UR13 ;  /* 0x0000000da1a17c20 */ /* 0x000fe20008400000 */
[----:B------:R-:W-:Y:S01]  /*10820*/  FMUL R162, R162, UR13 ;  /* 0x0000000da2a27c20 */ /* 0x000fe20008400000 */
[----:B------:R-:W-:Y:S02]  /*10830*/  F2FP.BF16.F32.PACK_AB R159, RZ, R159 ;  /* 0x0000009fff9f723e */ /* 0x000fe400000010ff */
[----:B------:R-:W-:-:S02]  /*10840*/  F2FP.BF16.F32.PACK_AB R160, RZ, R160 ;  /* 0x000000a0ffa0723e */ /* 0x000fc400000010ff */
[----:B------:R-:W-:Y:S02]  /*10850*/  F2FP.BF16.F32.PACK_AB R161, RZ, R161 ;  /* 0x000000a1ffa1723e */ /* 0x000fe400000010ff */
[----:B------:R-:W-:Y:S01]  /*10860*/  F2FP.BF16.F32.PACK_AB R162, RZ, R162 ;  /* 0x000000a2ffa2723e */ /* 0x000fe200000010ff */
[----:B------:R-:W-:Y:S01]  /*10870*/  @P3 STG.E.U16 desc[UR14][R6.64+0x12], R159 ;  /* 0x0000129f06003986 */ /* 0x000fe2000c10150e */
[----:B------:R-:W-:-:S03]  /*10880*/  ISETP.GT.AND P3, PT, R0, 0x11, P0 ;  /* 0x000000110000780c */ /* 0x000fc60000764270 */
[----:B------:R-:W-:Y:S01]  /*10890*/  @P4 STG.E.U16 desc[UR14][R4.64+0x20], R160 ;  /* 0x000020a004004986 */ /* 0x000fe2000c10150e */
[C---:B------:R-:W-:Y:S01]  /*108a0*/  ISETP.GT.AND P4, PT, R0.reuse, 0x18, P1 ;  /* 0x000000180000780c */ /* 0x040fe20000f84270 */
[----:B------:R-:W-:Y:S02]  /*108b0*/  FMUL R163, R163, UR13 ;  /* 0x0000000da3a37c20 */ /* 0x000fe40008400000 */
[----:B------:R-:W-:Y:S01]  /*108c0*/  @P5 STG.E.U16 desc[UR14][R4.64+0x22], R161 ;  /* 0x000022a104005986 */ /* 0x000fe2000c10150e */
[----:B------:R-:W-:Y:S01]  /*108d0*/  ISETP.GT.AND P5, PT, R0, 0x19, P1 ;  /* 0x000000190000780c */ /* 0x000fe20000fa4270 */
[----:B------:R-:W-:Y:S02]  /*108e0*/  FMUL R164, R164, UR13 ;  /* 0x0000000da4a47c20 */ /* 0x000fe40008400000 */
[----:B------:R-:W-:Y:S01]  /*108f0*/  @P2 STG.E.U16 desc[UR14][R6.64+0x20], R162 ;  /* 0x000020a206002986 */ /* 0x000fe2000c10150e */
[----:B------:R-:W-:Y:S01]  /*10900*/  ISETP.GT.AND P2, PT, R0, 0x18, P0 ;  /* 0x000000180000780c */ /* 0x000fe20000744270 */
[----:B------:R-:W-:Y:S01]  /*10910*/  FMUL R165, R165, UR13 ;  /* 0x0000000da5a57c20 */ /* 0x000fe20008400000 */
[----:B------:R-:W-:Y:S01]  /*10920*/  FMUL R166, R166, UR13 ;  /* 0x0000000da6a67c20 */ /* 0x000fe20008400000 */
[----:B------:R-:W-:-:S02]  /*10930*/  F2FP.BF16.F32.PACK_AB R163, RZ, R163 ;  /* 0x000000a3ffa3723e */ /* 0x000fc400000010ff */
[----:B------:R-:W-:Y:S02]  /*10940*/  F2FP.BF16.F32.PACK_AB R164, RZ, R164 ;  /* 0x000000a4ffa4723e */ /* 0x000fe400000010ff */
        /* <DEDUP_REMOVED lines=181> */
[C---:B------:R-:W-:Y:S02]  /*114a0*/  ISETP.GT.AND P4, PT, R0.reuse, 0x71, P0 ;  /* 0x000000710000780c */ /* 0x040fe40000784270 */
[----:B------:R-:W-:Y:S01]  /*114b0*/  ISETP.GT.AND P1, PT, R0, 0x79, P1 ;  /* 0x000000790000780c */ /* 0x000fe20000f24270 */
[----:B------:R-:W-:Y:S01]  /*114c0*/  @P5 STG.E.U16 desc[UR14][R4.64+0xe2], R209 ;  /* 0x0000e2d104005986 */ /* 0x000fe2000c10150e */
[----:B------:R-:W-:-:S03]  /*114d0*/  FMUL R211, R211, UR13 ;  /* 0x0000000dd3d37c20 */ /* 0x000fc60008400000 */
[----:B------:R-:W-:Y:S01]  /*114e0*/  @P2 STG.E.U16 desc[UR14][R6.64+0xe0], R210 ;  /* 0x0000e0d206002986 */ /* 0x000fe2000c10150e */
[----:B------:R-:W-:Y:S01]  /*114f0*/  ISETP.GT.AND P2, PT, R0, 0x78, P0 ;  /* 0x000000780000780c */ /* 0x000fe20000744270 */
[----:B------:R-:W-:Y:S01]  /*11500*/  FMUL R212, R212, UR13 ;  /* 0x0000000dd4d47c20 */ /* 0x000fe20008400000 */
[----:B------:R-:W-:Y:S01]  /*11510*/  FMUL R213, R213, UR13 ;  /* 0x0000000dd5d57c20 */ /* 0x000fe20008400000 */
[----:B------:R-:W-:Y:S02]  /*11520*/  F2FP.BF16.F32.PACK_AB R211, RZ, R211 ;  /* 0x000000d3ffd3723e */ /* 0x000fe400000010ff */
[----:B------:R-:W-:Y:S01]  /*11530*/  ISETP.GT.AND P0, PT, R0, 0x79, P0 ;  /* 0x000000790000780c */ /* 0x000fe20000704270 */
[----:B------:R-:W-:Y:S01]  /*11540*/  FMUL R214, R214, UR13 ;  /* 0x0000000dd6d67c20 */ /* 0x000fe20008400000 */
[----:B------:R-:W-:Y:S02]  /*11550*/  F2FP.BF16.F32.PACK_AB R212, RZ, R212 ;  /* 0x000000d4ffd4723e */ /* 0x000fe400000010ff */
[----:B------:R-:W-:Y:S01]  /*11560*/  F2FP.BF16.F32.PACK_AB R213, RZ, R213 ;  /* 0x000000d5ffd5723e */ /* 0x000fe200000010ff */
[----:B------:R-:W-:Y:S01]  /*11570*/  @P4 STG.E.U16 desc[UR14][R6.64+0xe2], R211 ;  /* 0x0000e2d306004986 */ /* 0x000fe2000c10150e */
[----:B------:R-:W-:Y:S01]  /*11580*/  F2FP.BF16.F32.PACK_AB R214, RZ, R214 ;  /* 0x000000d6ffd6723e */ /* 0x000fe200000010ff */
[----:B------:R-:W-:-:S02]  /*11590*/  USHF.L.U32 UR7, UR18, 0x8, URZ ;  /* 0x0000000812077899 */ /* 0x000fc4000800063f */
[----:B------:R-:W-:Y:S04]  /*115a0*/  @P3 STG.E.U16 desc[UR14][R4.64+0xf0], R212 ;  /* 0x0000f0d404003986 */ /* 0x000fe8000c10150e */
[----:B------:R1:W-:Y:S01]  /*115b0*/  @P1 STG.E.U16 desc[UR14][R4.64+0xf2], R213 ;  /* 0x0000f2d504001986 */ /* 0x0003e2000c10150e */
[----:B------:R-:W-:Y:S01]  /*115c0*/  FMUL R215, R215, UR13 ;  /* 0x0000000dd7d77c20 */ /* 0x000fe20008400000 */
[----:B------:R-:W-:Y:S01]  /*115d0*/  USHF.L.U64.HI UR6, UR18, 0x8, UR19 ;  /* 0x0000000812067899 */ /* 0x000fe20008010213 */
[----:B-1----:R-:W-:Y:S02]  /*115e0*/  @P2 IMAD.MOV.U32 R4, RZ, RZ, R6 ;  /* 0x000000ffff042224 */ /* 0x002fe400078e0006 */
[----:B------:R-:W-:Y:S01]  /*115f0*/  @P2 IMAD.MOV.U32 R5, RZ, RZ, R7 ;  /* 0x000000ffff052224 */ /* 0x000fe200078e0007 */
[----:B------:R-:W-:-:S04]  /*11600*/  F2FP.BF16.F32.PACK_AB R215, RZ, R215 ;  /* 0x000000d7ffd7723e */ /* 0x000fc800000010ff */
[----:B------:R1:W-:Y:S01]  /*11610*/  @P2 STG.E.U16 desc[UR14][R4.64+0xf0], R214 ;  /* 0x0000f0d604002986 */ /* 0x0003e2000c10150e */
[C---:B------:R-:W-:Y:S01]  /*11620*/  ISETP.GT.AND P3, PT, R14.reuse, 0x80, PT ;  /* 0x000000800e00780c */ /* 0x040fe20003f64270 */
[----:B------:R-:W-:Y:S01]  /*11630*/  IMAD.U32 R9, RZ, RZ, UR6 ;  /* 0x00000006ff097e24 */ /* 0x000fe2000f8e00ff */
[----:B------:R-:W-:Y:S02]  /*11640*/  ISETP.GT.AND P1, PT, R14, 0x88, PT ;  /* 0x000000880e00780c */ /* 0x000fe40003f24270 */
[----:B-1----:R-:W-:Y:S01]  /*11650*/  @P0 MOV R5, R7 ;  /* 0x0000000700050202 */ /* 0x002fe20000000f00 */
[----:B------:R-:W-:Y:S02]  /*11660*/  IMAD.U32 R7, RZ, RZ, UR7 ;  /* 0x00000007ff077e24 */ /* 0x000fe4000f8e00ff */
[----:B------:R-:W-:-:S03]  /*11670*/  @P0 IMAD.MOV.U32 R4, RZ, RZ, R6 ;  /* 0x000000ffff040224 */ /* 0x000fc600078e0006 */
[----:B------:R-:W-:Y:S02]  /*11680*/  IADD3 R6, P5, P6, R2, UR9, R7 ;  /* 0x0000000902067c10 */ /* 0x000fe4000febe007 */
[----:B------:R1:W-:Y:S01]  /*11690*/  @P0 STG.E.U16 desc[UR14][R4.64+0xf2], R215 ;  /* 0x0000f2d704000986 */ /* 0x0003e2000c10150e */
[C---:B------:R-:W-:Y:S02]  /*116a0*/  ISETP.GT.AND P0, PT, R0.reuse, RZ, P3 ;  /* 0x000000ff0000720c */ /* 0x040fe40001f04270 */
[----:B------:R-:W-:Y:S02]  /*116b0*/  ISETP.GT.AND P2, PT, R0, 0x1, P3 ;  /* 0x000000010000780c */ /* 0x000fe40001f44270 */
[----:B------:R-:W-:Y:S01]  /*116c0*/  IADD3.X R7, R3, UR8, R9, P5, P6 ;  /* 0x0000000803077c10 */ /* 0x000fe2000afec409 */
[----:B------:R-:W-:Y:S01]  /*116d0*/  FMUL R88, R88, UR13 ;  /* 0x0000000d58587c20 */ /* 0x000fe20008400000 */
[----:B------:R-:W-:Y:S01]  /*116e0*/  ISETP.GT.AND P5, PT, R0, RZ, P1 ;  /* 0x000000ff0000720c */ /* 0x000fe20000fa4270 */
[----:B------:R-:W-:Y:S01]  /*116f0*/  FMUL R89, R89, UR13 ;  /* 0x0000000d59597c20 */ /* 0x000fe20008400000 */
[----:B-1----:R-:W-:Y:S01]  /*11700*/  IADD3 R4, P4, R2, UR7, RZ ;  /* 0x0000000702047c10 */ /* 0x002fe2000ff9e0ff */
[----:B------:R-:W-:-:S03]  /*11710*/  FMUL R90, R90, UR13 ;  /* 0x0000000d5a5a7c20 */ /* 0x000fc60008400000 */
[----:B------:R-:W-:Y:S02]  /*11720*/  IADD3.X R5, R3, UR6, RZ, P4, !PT ;  /* 0x0000000603057c10 */ /* 0x000fe4000a7fe4ff */
[----:B------:R-:W-:Y:S02]  /*11730*/  IADD3 R8, P4, R4, UR9, RZ ;  /* 0x0000000904087c10 */ /* 0x000fe4000ff9e0ff */
[----:B------:R-:W-:Y:S02]  /*11740*/  F2FP.BF16.F32.PACK_AB R88, RZ, R88 ;  /* 0x00000058ff58723e */ /* 0x000fe400000010ff */
[----:B------:R-:W-:Y:S02]  /*11750*/  F2FP.BF16.F32.PACK_AB R89, RZ, R89 ;  /* 0x00000059ff59723e */ /* 0x000fe400000010ff */
[----:B------:R-:W-:Y:S02]  /*11760*/  F2FP.BF16.F32.PACK_AB R90, RZ, R90 ;  /* 0x0000005aff5a723e */ /* 0x000fe400000010ff */
[----:B------:R-:W-:Y:S01]  /*11770*/  IADD3.X R9, R5, UR8, RZ, P4, !PT ;  /* 0x0000000805097c10 */ /* 0x000fe2000a7fe4ff */
[----:B------:R-:W-:Y:S01]  /*11780*/  @P0 STG.E.U16 desc[UR14][R4.64], R88 ;  /* 0x0000005804000986 */ /* 0x000fe2000c10150e */
[----:B------:R-:W-:-:S02]  /*11790*/  ISETP.GT.AND P0, PT, R0, 0x1, P1 ;  /* 0x000000010000780c */ /* 0x000fc40000f04270 */
[C---:B------:R-:W-:Y:S01]  /*117a0*/  ISETP.GT.AND P4, PT, R0.reuse, 0x9, P3 ;  /* 0x000000090000780c */ /* 0x040fe20001f84270 */
[----:B------:R-:W-:Y:S01]  /*117b0*/  @P2 STG.E.U16 desc[UR14][R4.64+0x2], R89 ;  /* 0x0000025904002986 */ /* 0x000fe2000c10150e */
[C---:B------:R-:W-:Y:S01]  /*117c0*/  ISETP.GT.AND P2, PT, R0.reuse, 0x8, P3 ;  /* 0x000000080000780c */ /* 0x040fe20001f44270 */
[----:B------:R-:W-:Y:S02]  /*117d0*/  FMUL R91, R91, UR13 ;  /* 0x0000000d5b5b7c20 */ /* 0x000fe40008400000 */
[----:B------:R-:W-:Y:S01]  /*117e0*/  @P5 STG.E.U16 desc[UR14][R8.64], R90 ;  /* 0x0000005a08005986 */ /* 0x000fe2000c10150e */
[----:B------:R-:W-:Y:S01]  /*117f0*/  ISETP.GT.AND P5, PT, R0, 0x8, P1 ;  /* 0x000000080000780c */ /* 0x000fe20000fa4270 */
[----:B------:R-:W-:Y:S01]  /*11800*/  FMUL R92, R92, UR13 ;  /* 0x0000000d5c5c7c20 */ /* 0x000fe20008400000 */
[----:B------:R-:W-:Y:S01]  /*11810*/  FMUL R93, R93, UR13 ;  /* 0x0000000d5d5d7c20 */ /* 0x000fe20008400000 */
[----:B------:R-:W-:Y:S01]  /*11820*/  FMUL R94, R94, UR13 ;  /* 0x0000000d5e5e7c20 */ /* 0x000fe20008400000 */
[----:B------:R-:W-:-:S02]  /*11830*/  F2FP.BF16.F32.PACK_AB R91, RZ, R91 ;  /* 0x0000005bff5b723e */ /* 0x000fc400000010ff */
[----:B------:R-:W-:Y:S02]  /*11840*/  F2FP.BF16.F32.PACK_AB R92, RZ, R92 ;  /* 0x0000005cff5c723e */ /* 0x000fe400000010ff */
[----:B------:R-:W-:Y:S02]  /*11850*/  F2FP.BF16.F32.PACK_AB R93, RZ, R93 ;  /* 0x0000005dff5d723e */ /* 0x000fe400000010ff */
[----:B------:R-:W-:Y:S01]  /*11860*/  F2FP.BF16.F32.PACK_AB R94, RZ, R94 ;  /* 0x0000005eff5e723e */ /* 0x000fe200000010ff */
[----:B------:R1:W-:Y:S01]  /*11870*/  @P0 STG.E.U16 desc[UR14][R8.64+0x2], R91 ;  /* 0x0000025b08000986 */ /* 0x0003e2000c10150e */
[----:B------:R-:W-:-:S03]  /*11880*/  ISETP.GT.AND P0, PT, R0, 0x9, P1 ;  /* 0x000000090000780c */ /* 0x000fc60000f04270 */
[----:B------:R-:W-:Y:S01]  /*11890*/  @P2 STG.E.U16 desc[UR14][R4.64+0x10], R92 ;  /* 0x0000105c04002986 */ /* 0x000fe2000c10150e */
[----:B------:R-:W-:-:S03]  /*118a0*/  ISETP.GT.AND P2, PT, R0, 0x10, P3 ;  /* 0x000000100000780c */ /* 0x000fc60001f44270 */
        /* <DEDUP_REMOVED lines=140> */
[----:B------:R-:W-:Y:S04]  /*12170*/  @P0 STG.E.U16 desc[UR14][R6.64+0x92], R127 ;  /* 0x0000927f06000986 */ /* 0x000fe8000c10150e */
[----:B------:R-:W-:Y:S01]  /*12180*/  @P2 STG.E.U16 desc[UR14][R4.64+0xa0], R128 ;  /* 0x0000a08004002986 */ /* 0x000fe2000c10150e */
[----:B------:R-:W-:-:S03]  /*12190*/  ISETP.GT.AND P2, PT, R0, 0x51, P1 ;  /* 0x000000510000780c */ /* 0x000fc60000f44270 */
[----:B------:R-:W-:Y:S01]  /*121a0*/  @P4 STG.E.U16 desc[UR14][R4.64+0xa2], R129 ;  /* 0x0000a28104004986 */ /* 0x000fe2000c10150e */
[----:B------:R-:W-:-:S03]  /*121b0*/  FMUL R131, R131, UR13 ;  /* 0x0000000d83837c20 */ /* 0x000fc60008400000 */
[----:B------:R-:W-:Y:S01]  /*121c0*/  @P5 STG.E.U16 desc[UR14][R6.64+0xa0], R130 ;  /* 0x0000a08206005986 */ /* 0x000fe2000c10150e */
[----:B------:R-:W-:Y:S01]  /*121d0*/  ISETP.GT.AND P5, PT, R0, 0x59, P3 ;  /* 0x000000590000780c */ /* 0x000fe20001fa4270 */
[----:B------:R-:W-:Y:S01]  /*121e0*/  FMUL R133, R133, UR13 ;  /* 0x0000000d85857c20 */ /* 0x000fe20008400000 */
[----:B------:R-:W-:-:S04]  /*121f0*/  F2FP.BF16.F32.PACK_AB R131, RZ, R131 ;  /* 0x00000083ff83723e */ /* 0x000fc800000010ff */
[----:B------:R-:W-:Y:S01]  /*12200*/  F2FP.BF16.F32.PACK_AB R133, RZ, R133 ;  /* 0x00000085ff85723e */ /* 0x000fe200000010ff */
[----:B------:R-:W-:Y:S01]  /*12210*/  @P2 STG.E.U16 desc[UR14][R6.64+0xa2], R131 ;  /* 0x0000a28306002986 */ /* 0x000fe2000c10150e */
[C---:B------:R-:W-:Y:S02]  /*12220*/  ISETP.GT.AND P4, PT, R0.reuse, 0x58, P3 ;  /* 0x000000580000780c */ /* 0x040fe40001f84270 */
[----:B------:R-:W-:Y:S01]  /*12230*/  ISETP.GT.AND P0, PT, R0, 0x58, P1 ;  /* 0x000000580000780c */ /* 0x000fe20000f04270 */
[----:B------:R-:W-:Y:S01]  /*12240*/  FMUL R132, R132, UR13 ;  /* 0x0000000d84847c20 */ /* 0x000fe20008400000 */
[C---:B------:R-:W-:Y:S01]  /*12250*/  ISETP.GT.AND P2, PT, R0.reuse, 0x59, P1 ;  /* 0x000000590000780c */ /* 0x040fe20000f44270 */
[----:B------:R-:W-:Y:S01]  /*12260*/  @P5 STG.E.U16 desc[UR14][R4.64+0xb2], R133 ;  /* 0x0000b28504005986 */ /* 0x000fe2000c10150e */
[----:B------:R-:W-:Y:S01]  /*12270*/  ISETP.GT.AND P5, PT, R0, 0x60, P3 ;  /* 0x000000600000780c */ /* 0x000fe20001fa4270 */
[----:B------:R-:W-:Y:S01]  /*12280*/  FMUL R134, R134, UR13 ;  /* 0x0000000d86867c20 */ /* 0x000fe20008400000 */
        /* <DEDUP_REMOVED lines=8> */
[----:B------:R-:W-:Y:S01]  /*12310*/  @P4 STG.E.U16 desc[UR14][R4.64+0xb0], R132 ;  /* 0x0000b08404004986 */ /* 0x000fe2000c10150e */
[----:B------:R-:W-:-:S03]  /*12320*/  F2FP.BF16.F32.PACK_AB R137, RZ, R137 ;  /* 0x00000089ff89723e */ /* 0x000fc600000010ff */
[----:B------:R-:W-:Y:S01]  /*12330*/  @P0 STG.E.U16 desc[UR14][R6.64+0xb0], R134 ;  /* 0x0000b08606000986 */ /* 0x000fe2000c10150e */
[----:B------:R-:W-:-:S03]  /*12340*/  ISETP.GT.AND P4, PT, R0, 0x60, P1 ;  /* 0x000000600000780c */ /* 0x000fc60000f84270 */
[----:B------:R-:W-:Y:S01]  /*12350*/  @P2 STG.E.U16 desc[UR14][R6.64+0xb2], R135 ;  /* 0x0000b28706002986 */ /* 0x000fe2000c10150e */
[----:B------:R-:W-:-:S03]  /*12360*/  FMUL R138, R138, UR13 ;  /* 0x0000000d8a8a7c20 */ /* 0x000fc60008400000 */
[----:B------:R-:W-:Y:S01]  /*12370*/  @P5 STG.E.U16 desc[UR14][R4.64+0xc0], R136 ;  /* 0x0000c08804005986 */ /* 0x000fe2000c10150e */
[----:B------:R-:W-:-:S03]  /*12380*/  ISETP.GT.AND P5, PT, R0, 0x61, P1 ;  /* 0x000000610000780c */ /* 0x000fc60000fa4270 */
[----:B------:R-:W-:Y:S01]  /*12390*/  @P6 STG.E.U16 desc[UR14][R4.64+0xc2], R137 ;  /* 0x0000c28904006986 */ /* 0x000fe2000c10150e */
[----:B------:R-:W-:Y:S01]  /*123a0*/  ISETP.GT.AND P6, PT, R0, 0x68, P3 ;  /* 0x000000680000780c */ /* 0x000fe20001fc4270 */
[----:B------:R-:W-:Y:S01]  /*123b0*/  FMUL R139, R139, UR13 ;  /* 0x0000000d8b8b7c20 */ /* 0x000fe20008400000 */
[----:B------:R-:W-:Y:S01]  /*123c0*/  FMUL R140, R140, UR13 ;  /* 0x0000000d8c8c7c20 */ /* 0x000fe20008400000 */
[----:B------:R-:W-:-:S03]  /*123d0*/  F2FP.BF16.F32.PACK_AB R138, RZ, R138 ;  /* 0x0000008aff8a723e */ /* 0x000fc600000010ff */
        /* <DEDUP_REMOVED lines=11> */
[----:B------:R-:W-:-:S03]  /*12490*/  F2FP.BF16.F32.PACK_AB R141, RZ, R141 ;  /* 0x0000008dff8d723e */ /* 0x000fc600000010ff */
[----:B------:R-:W-:Y:S02]  /*124a0*/  F2FP.BF16.F32.PACK_AB R142, RZ, R142 ;  /* 0x0000008eff8e723e */ /* 0x000fe400000010ff */
[----:B------:R-:W-:Y:S01]  /*124b0*/  F2FP.BF16.F32.PACK_AB R143, RZ, R143 ;  /* 0x0000008fff8f723e */ /* 0x000fe200000010ff */
[----:B------:R-:W-:Y:S04]  /*124c0*/  @P4 STG.E.U16 desc[UR14][R4.64+0xd2], R141 ;  /* 0x0000d28d04004986 */ /* 0x000fe8000c10150e */
[----:B------:R-:W-:Y:S01]  /*124d0*/  @P5 STG.E.U16 desc[UR14][R6.64+0xd0], R142 ;  /* 0x0000d08e06005986 */ /* 0x000fe2000c10150e */
[----:B------:R-:W-:-:S03]  /*124e0*/  ISETP.GT.AND P5, PT, R0, 0x70, P3 ;  /* 0x000000700000780c */ /* 0x000fc60001fa4270 */
[----:B------:R-:W-:Y:S01]  /*124f0*/  @P6 STG.E.U16 desc[UR14][R6.64+0xd2], R143 ;  /* 0x0000d28f06006986 */ /* 0x000fe2000c10150e */
[----:B------:R-:W-:Y:S01]  /*12500*/  ISETP.GT.AND P6, PT, R0, 0x71, P3 ;  /* 0x000000710000780c */ /* 0x000fe20001fc4270 */
[----:B------:R-:W-:Y:S01]  /*12510*/  FMUL R144, R144, UR13 ;  /* 0x0000000d90907c20 */ /* 0x000fe20008400000 */
[----:B------:R-:W-:Y:S01]  /*12520*/  FMUL R145, R145, UR13 ;  /* 0x0000000d91917c20 */ /* 0x000fe20008400000 */
[----:B------:R-:W-:-:S03]  /*12530*/  ISETP.GT.AND P4, PT, R0, 0x70, P1 ;  /* 0x000000700000780c */ /* 0x000fc60000f84270 */
[----:B------:R-:W-:Y:S02]  /*12540*/  F2FP.BF16.F32.PACK_AB R144, RZ, R144 ;  /* 0x00000090ff90723e */ /* 0x000fe400000010ff */
[----:B------:R-:W-:Y:S01]  /*12550*/  F2FP.BF16.F32.PACK_AB R145, RZ, R145 ;  /* 0x00000091ff91723e */ /* 0x000fe200000010ff */
[----:B------:R-:W-:Y:S02]  /*12560*/  FMUL R146, R146, UR13 ;  /* 0x0000000d92927c20 */ /* 0x000fe40008400000 */
[----:B------:R-:W-:Y:S01]  /*12570*/  @P5 STG.E.U16 desc[UR14][R4.64+0xe0], R144 ;  /* 0x0000e09004005986 */ /* 0x000fe2000c10150e */
[----:B------:R-:W-:-:S03]  /*12580*/  ISETP.GT.AND P5, PT, R0, 0x71, P1 ;  /* 0x000000710000780c */ /* 0x000fc60000fa4270 */
[----:B------:R-:W-:Y:S01]  /*12590*/  @P6 STG.E.U16 desc[UR14][R4.64+0xe2], R145 ;  /* 0x0000e29104006986 */ /* 0x000fe2000c10150e */
[C---:B------:R-:W-:Y:S02]  /*125a0*/  ISETP.GT.AND P6, PT, R0.reuse, 0x78, P3 ;  /* 0x000000780000780c */ /* 0x040fe40001fc4270 */
[----:B------:R-:W-:Y:S01]  /*125b0*/  ISETP.GT.AND P3, PT, R0, 0x79, P3 ;  /* 0x000000790000780c */ /* 0x000fe20001f64270 */
[----:B------:R-:W-:Y:S01]  /*125c0*/  FMUL R147, R147, UR13 ;  /* 0x0000000d93937c20 */ /* 0x000fe20008400000 */
[----:B------:R-:W-:Y:S01]  /*125d0*/  F2FP.BF16.F32.PACK_AB R146, RZ, R146 ;  /* 0x00000092ff92723e */ /* 0x000fe200000010ff */
[----:B------:R-:W-:Y:S01]  /*125e0*/  FMUL R149, R149, UR13 ;  /* 0x0000000d95957c20 */ /* 0x000fe20008400000 */
[----:B------:R-:W-:Y:S02]  /*125f0*/  FMUL R148, R148, UR13 ;  /* 0x0000000d94947c20 */ /* 0x000fe40008400000 */
[----:B------:R-:W-:Y:S01]  /*12600*/  F2FP.BF16.F32.PACK_AB R147, RZ, R147 ;  /* 0x00000093ff93723e */ /* 0x000fe200000010ff */
[----:B------:R-:W-:Y:S01]  /*12610*/  @P4 STG.E.U16 desc[UR14][R6.64+0xe0], R146 ;  /* 0x0000e09206004986 */ /* 0x000fe2000c10150e */
[----:B------:R-:W-:-:S02]  /*12620*/  ISETP.GT.AND P4, PT, R0, 0x78, P1 ;  /* 0x000000780000780c */ /* 0x000fc40000f84270 */
[----:B------:R-:W-:Y:S02]  /*12630*/  F2FP.BF16.F32.PACK_AB R149, RZ, R149 ;  /* 0x00000095ff95723e */ /* 0x000fe400000010ff */
[----:B------:R-:W-:Y:S01]  /*12640*/  ISETP.GT.AND P2, PT, R14, 0xc0, PT ;  /* 0x000000c00e00780c */ /* 0x000fe20003f44270 */
[----:B------:R-:W-:Y:S01]  /*12650*/  @P5 STG.E.U16 desc[UR14][R6.64+0xe2], R147 ;  /* 0x0000e29306005986 */ /* 0x000fe2000c10150e */
[C---:B------:R-:W-:Y:S01]  /*12660*/  ISETP.GT.AND P1, PT, R0.reuse, 0x79, P1 ;  /* 0x000000790000780c */ /* 0x040fe20000f24270 */
[----:B-1----:R-:W-:Y:S01]  /*12670*/  IMAD.U32 R9, RZ, RZ, UR18 ;  /* 0x00000012ff097e24 */ /* 0x002fe2000f8e00ff */
[----:B------:R-:W-:Y:S01]  /*12680*/  F2FP.BF16.F32.PACK_AB R148, RZ, R148 ;  /* 0x00000094ff94723e */ /* 0x000fe200000010ff */
[----:B------:R-:W-:Y:S01]  /*12690*/  @P3 STG.E.U16 desc[UR14][R4.64+0xf2], R149 ;  /* 0x0000f29504003986 */ /* 0x000fe2000c10150e */
[----:B------:R-:W-:Y:S01]  /*126a0*/  ISETP.GT.AND P3, PT, R0, RZ, P2 ;  /* 0x000000ff0000720c */ /* 0x000fe20001764270 */
[----:B------:R-:W-:Y:S01]  /*126b0*/  FMUL R150, R150, UR13 ;  /* 0x0000000d96967c20 */ /* 0x000fe20008400000 */
[----:B------:R-:W-:Y:S01]  /*126c0*/  FMUL R151, R151, UR13 ;  /* 0x0000000d97977c20 */ /* 0x000fe20008400000 */
[----:B------:R-:W-:Y:S01]  /*126d0*/  UIMAD UR6, UR19, 0x180, URZ ;  /* 0x00000180130678a4 */ /* 0x000fe2000f8e023f */
[----:B------:R-:W-:Y:S01]  /*126e0*/  FMUL R24, R24, UR13 ;  /* 0x0000000d18187c20 */ /* 0x000fe20008400000 */
[----:B------:R-:W-:Y:S01]  /*126f0*/  IMAD.WIDE.U32 R2, R9, 0x180, R2 ;  /* 0x0000018009027825 */ /* 0x000fe200078e0002 */
[----:B------:R1:W-:Y:S01]  /*12700*/  @P6 STG.E.U16 desc[UR14][R4.64+0xf0], R148 ;  /* 0x0000f09404006986 */ /* 0x0003e2000c10150e */
[----:B------:R-:W-:-:S02]  /*12710*/  F2FP.BF16.F32.PACK_AB R150, RZ, R150 ;  /* 0x00000096ff96723e */ /* 0x000fc400000010ff */
[----:B------:R-:W-:Y:S01]  /*12720*/  F2FP.BF16.F32.PACK_AB R151, RZ, R151 ;  /* 0x00000097ff97723e */ /* 0x000fe200000010ff */
[----:B------:R-:W-:Y:S01]  /*12730*/  VIADD R3, R3, UR6 ;  /* 0x0000000603037c36 */ /* 0x000fe20008000000 */
[----:B------:R-:W-:Y:S02]  /*12740*/  ISETP.GT.AND P5, PT, R0, 0x1, P2 ;  /* 0x000000010000780c */ /* 0x000fe400017a4270 */
[----:B------:R-:W-:Y:S01]  /*12750*/  F2FP.BF16.F32.PACK_AB R24, RZ, R24 ;  /* 0x00000018ff18723e */ /* 0x000fe200000010ff */
[----:B------:R-:W-:Y:S01]  /*12760*/  FMUL R25, R25, UR13 ;  /* 0x0000000d19197c20 */ /* 0x000fe20008400000 */
[----:B-1----:R-:W-:Y:S02]  /*12770*/  @P4 IMAD.MOV.U32 R4, RZ, RZ, R6 ;  /* 0x000000ffff044224 */ /* 0x002fe400078e0006 */
[----:B------:R-:W-:Y:S01]  /*12780*/  @P4 IMAD.MOV.U32 R5, RZ, RZ, R7 ;  /* 0x000000ffff054224 */ /* 0x000fe200078e0007 */
[----:B------:R-:W-:-:S04]  /*12790*/  ISETP.GT.AND P0, PT, R14, 0xc8, PT ;  /* 0x000000c80e00780c */ /* 0x000fc80003f04270 */
[----:B------:R1:W-:Y:S01]  /*127a0*/  @P4 STG.E.U16 desc[UR14][R4.64+0xf0], R150 ;  /* 0x0000f09604004986 */ /* 0x0003e2000c10150e */
[----:B------:R-:W-:-:S03]  /*127b0*/  F2FP.BF16.F32.PACK_AB R25, RZ, R25 ;  /* 0x00000019ff19723e */ /* 0x000fc600000010ff */
[----:B------:R2:W-:Y:S04]  /*127c0*/  @P1 STG.E.U16 desc[UR14][R6.64+0xf2], R151 ;  /* 0x0000f29706001986 */ /* 0x0005e8000c10150e */
[----:B------:R-:W-:Y:S01]  /*127d0*/  @P3 STG.E.U16 desc[UR14][R2.64], R24 ;  /* 0x0000001802003986 */ /* 0x000fe2000c10150e */
[----:B------:R-:W-:Y:S01]  /*127e0*/  ISETP.GT.AND P3, PT, R0, RZ, P0 ;  /* 0x000000ff0000720c */ /* 0x000fe20000764270 */
[----:B------:R-:W-:Y:S01]  /*127f0*/  FMUL R26, R26, UR13 ;  /* 0x0000000d1a1a7c20 */ /* 0x000fe20008400000 */
[----:B-1----:R-:W-:Y:S01]  /*12800*/  IADD3 R4, P1, R2, UR9, RZ ;  /* 0x0000000902047c10 */ /* 0x002fe2000ff3e0ff */
[----:B------:R-:W-:Y:S01]  /*12810*/  @P5 STG.E.U16 desc[UR14][R2.64+0x2], R25 ;  /* 0x0000021902005986 */ /* 0x000fe2000c10150e */
[C---:B------:R-:W-:Y:S02]  /*12820*/  ISETP.GT.AND P6, PT, R0.reuse, 0x1, P0 ;  /* 0x000000010000780c */ /* 0x040fe400007c4270 */
[----:B------:R-:W-:Y:S01]  /*12830*/  ISETP.GT.AND P5, PT, R0, 0x8, P2 ;  /* 0x000000080000780c */ /* 0x000fe200017a4270 */
[----:B------:R-:W-:Y:S01]  /*12840*/  FMUL R27, R27, UR13 ;  /* 0x0000000d1b1b7c20 */ /* 0x000fe20008400000 */
[----:B------:R-:W-:-:S02]  /*12850*/  F2FP.BF16.F32.PACK_AB R26, RZ, R26 ;  /* 0x0000001aff1a723e */ /* 0x000fc400000010ff */
[----:B------:R-:W-:Y:S02]  /*12860*/  IADD3.X R5, R3, UR8, RZ, P1, !PT ;  /* 0x0000000803057c10 */ /* 0x000fe40008ffe4ff */
[----:B------:R-:W-:Y:S01]  /*12870*/  ISETP.GT.AND P4, PT, R0, 0x9, P2 ;  /* 0x000000090000780c */ /* 0x000fe20001784270 */
[----:B------:R-:W-:Y:S01]  /*12880*/  FMUL R28, R28, UR13 ;  /* 0x0000000d1c1c7c20 */ /* 0x000fe20008400000 */
[----:B------:R-:W-:Y:S01]  /*12890*/  FMUL R29, R29, UR13 ;  /* 0x0000000d1d1d7c20 */ /* 0x000fe20008400000 */
[----:B------:R-:W-:Y:S01]  /*128a0*/  @P3 STG.E.U16 desc[UR14][R4.64], R26 ;  /* 0x0000001a04003986 */ /* 0x000fe2000c10150e */
[----:B------:R-:W-:Y:S02]  /*128b0*/  F2FP.BF16.F32.PACK_AB R27, RZ, R27 ;  /* 0x0000001bff1b723e */ /* 0x000fe400000010ff */
[----:B------:R-:W-:Y:S02]  /*128c0*/  ISETP.GT.AND P3, PT, R0, 0x8, P0 ;  /* 0x000000080000780c */ /* 0x000fe40000764270 */
[----:B------:R-:W-:Y:S01]  /*128d0*/  F2FP.BF16.F32.PACK_AB R28, RZ, R28 ;  /* 0x0000001cff1c723e */ /* 0x000fe200000010ff */
[----:B------:R-:W-:Y:S01]  /*128e0*/  FMUL R30, R30, UR13 ;  /* 0x0000000d1e1e7c20 */ /* 0x000fe20008400000 */
[----:B------:R-:W-:Y:S01]  /*128f0*/  F2FP.BF16.F32.PACK_AB R29, RZ, R29 ;  /* 0x0000001dff1d723e */ /* 0x000fe200000010ff */
[----:B------:R-:W-:Y:S01]  /*12900*/  @P6 STG.E.U16 desc[UR14][R4.64+0x2], R27 ;  /* 0x0000021b04006986 */ /* 0x000fe2000c10150e */
[----:B------:R-:W-:-:S03]  /*12910*/  ISETP.GT.AND P6, PT, R0, 0x9, P0 ;  /* 0x000000090000780c */ /* 0x000fc600007c4270 */
[----:B------:R-:W-:Y:S01]  /*12920*/  @P5 STG.E.U16 desc[UR14][R2.64+0x10], R28 ;  /* 0x0000101c02005986 */ /* 0x000fe2000c10150e */
[C---:B------:R-:W-:Y:S01]  /*12930*/  ISETP.GT.AND P5, PT, R0.reuse, 0x10, P2 ;  /* 0x000000100000780c */ /* 0x040fe200017a4270 */
[----:B------:R-:W-:Y:S01]  /*12940*/  FMUL R31, R31, UR13 ;  /* 0x0000000d1f1f7c20 */ /* 0x000fe20008400000 */
[----:B------:R-:W-:Y:S01]  /*12950*/  F2FP.BF16.F32.PACK_AB R30, RZ, R30 ;  /* 0x0000001eff1e723e */ /* 0x000fe200000010ff */
[----:B------:R-:W-:Y:S01]  /*12960*/  @P4 STG.E.U16 desc[UR14][R2.64+0x12], R29 ;  /* 0x0000121d02004986 */ /* 0x000fe2000c10150e */
[----:B------:R-:W-:Y:S01]  /*12970*/  ISETP.GT.AND P4, PT, R0, 0x11, P2 ;  /* 0x000000110000780c */ /* 0x000fe20001784270 */
[----:B------:R-:W-:Y:S01]  /*12980*/  FMUL R32, R32, UR13 ;  /* 0x0000000d20207c20 */ /* 0x000fe20008400000 */
[----:B------:R-:W-:Y:S01]  /*12990*/  FMUL R33, R33, UR13 ;  /* 0x0000000d21217c20 */ /* 0x000fe20008400000 */
[----:B------:R-:W-:Y:S01]  /*129a0*/  @P3 STG.E.U16 desc[UR14][R4.64+0x10], R30 ;  /* 0x0000101e04003986 */ /* 0x000fe2000c10150e */
[----:B------:R-:W-:Y:S02]  /*129b0*/  F2FP.BF16.F32.PACK_AB R31, RZ, R31 ;  /* 0x0000001fff1f723e */ /* 0x000fe400000010ff */
[----:B------:R-:W-:-:S02]  /*129c0*/  ISETP.GT.AND P3, PT, R0, 0x10, P0 ;  /* 0x000000100000780c */ /* 0x000fc40000764270 */
[----:B------:R-:W-:Y:S01]  /*129d0*/  F2FP.BF16.F32.PACK_AB R32, RZ, R32 ;  /* 0x00000020ff20723e */ /* 0x000fe200000010ff */
[----:B------:R-:W-:Y:S01]  /*129e0*/  FMUL R34, R34, UR13 ;  /* 0x0000000d22227c20 */ /* 0x000fe20008400000 */
[----:B------:R-:W-:Y:S01]  /*129f0*/  F2FP.BF16.F32.PACK_AB R33, RZ, R33 ;  /* 0x00000021ff21723e */ /* 0x000fe200000010ff */
[----:B------:R-:W-:Y:S01]  /*12a00*/  @P6 STG.E.U16 desc[UR14][R4.64+0x12], R31 ;  /* 0x0000121f04006986 */ /* 0x000fe2000c10150e */
[----:B------:R-:W-:-:S03]  /*12a10*/  ISETP.GT.AND P6, PT, R0, 0x11, P0 ;  /* 0x000000110000780c */ /* 0x000fc600007c4270 */
[----:B------:R-:W-:Y:S01]  /*12a20*/  @P5 STG.E.U16 desc[UR14][R2.64+0x20], R32 ;  /* 0x0000202002005986 */ /* 0x000fe2000c10150e */
[----:B------:R-:W-:-:S03]  /*12a30*/  F2FP.BF16.F32.PACK_AB R34, RZ, R34 ;  /* 0x00000022ff22723e */ /* 0x000fc600000010ff */
[----:B------:R-:W-:Y:S01]  /*12a40*/  @P4 STG.E.U16 desc[UR14][R2.64+0x22], R33 ;  /* 0x0000222102004986 */ /* 0x000fe2000c10150e */
[C---:B------:R-:W-:Y:S01]  /*12a50*/  ISETP.GT.AND P4, PT, R0.reuse, 0x18, P2 ;  /* 0x000000180000780c */ /* 0x040fe20001784270 */
[----:B------:R-:W-:Y:S01]  /*12a60*/  FMUL R35, R35, UR13 ;  /* 0x0000000d23237c20 */ /* 0x000fe20008400000 */
[----:B------:R-:W-:Y:S01]  /*12a70*/  ISETP.GT.AND P5, PT, R0, 0x19, P2 ;  /* 0x000000190000780c */ /* 0x000fe200017a4270 */
[----:B------:R-:W-:Y:S01]  /*12a80*/  FMUL R36, R36, UR13 ;  /* 0x0000000d24247c20 */ /* 0x000fe20008400000 */
[----:B------:R-:W-:Y:S01]  /*12a90*/  FMUL R37, R37, UR13 ;  /* 0x0000000d25257c20 */ /* 0x000fe20008400000 */
[----:B------:R-:W-:Y:S01]  /*12aa0*/  @P3 STG.E.U16 desc[UR14][R4.64+0x20], R34 ;  /* 0x0000202204003986 */ /* 0x000fe2000c10150e */
[----:B------:R-:W-:Y:S02]  /*12ab0*/  ISETP.GT.AND P3, PT, R0, 0x18, P0 ;  /* 0x000000180000780c */ /* 0x000fe40000764270 */
[----:B------:R-:W-:Y:S01]  /*12ac0*/  F2FP.BF16.F32.PACK_AB R35, RZ, R35 ;  /* 0x00000023ff23723e */ /* 0x000fe200000010ff */
[----:B------:R-:W-:Y:S01]  /*12ad0*/  FMUL R38, R38, UR13 ;  /* 0x0000000d26267c20 */ /* 0x000fe20008400000 */
[----:B------:R-:W-:-:S02]  /*12ae0*/  F2FP.BF16.F32.PACK_AB R36, RZ, R36 ;  /* 0x00000024ff24723e */ /* 0x000fc400000010ff */
[----:B------:R-:W-:Y:S01]  /*12af0*/  F2FP.BF16.F32.PACK_AB R37, RZ, R37 ;  /* 0x00000025ff25723e */ /* 0x000fe200000010ff */
[----:B------:R-:W-:Y:S01]  /*12b00*/  @P6 STG.E.U16 desc[UR14][R4.64+0x22], R35 ;  /* 0x0000222304006986 */ /* 0x000fe2000c10150e */
[----:B------:R-:W-:-:S03]  /*12b10*/  F2FP.BF16.F32.PACK_AB R38, RZ, R38 ;  /* 0x00000026ff26723e */ /* 0x000fc600000010ff */
[----:B------:R-:W-:Y:S01]  /*12b20*/  @P4 STG.E.U16 desc[UR14][R2.64+0x30], R36 ;  /* 0x0000302402004986 */ /* 0x000fe2000c10150e */
[C---:B------:R-:W-:Y:S02]  /*12b30*/  ISETP.GT.AND P4, PT, R0.reuse, 0x19, P0 ;  /* 0x000000190000780c */ /* 0x040fe40000784270 */
[C---:B------:R-:W-:Y:S01]  /*12b40*/  ISETP.GT.AND P6, PT, R0.reuse, 0x20, P2 ;  /* 0x000000200000780c */ /* 0x040fe200017c4270 */
[----:B------:R-:W-:Y:S01]  /*12b50*/  @P5 STG.E.U16 desc[UR14][R2.64+0x32], R37 ;  /* 0x0000322502005986 */ /* 0x000fe2000c10150e */
[----:B------:R-:W-:Y:S01]  /*12b60*/  ISETP.GT.AND P5, PT, R0, 0x21, P2 ;  /* 0x000000210000780c */ /* 0x000fe200017a4270 */
[----:B------:R-:W-:Y:S01]  /*12b70*/  FMUL R39, R39, UR13 ;  /* 0x0000000d27277c20 */ /* 0x000fe20008400000 */
[----:B------:R-:W-:Y:S01]  /*12b80*/  FMUL R40, R40, UR13 ;  /* 0x0000000d28287c20 */ /* 0x000fe20008400000 */
[----:B------:R-:W-:Y:S01]  /*12b90*/  FMUL R41, R41, UR13 ;  /* 0x0000000d29297c20 */ /* 0x000fe20008400000 */
[----:B------:R-:W-:Y:S01]  /*12ba0*/  @P3 STG.E.U16 desc[UR14][R4.64+0x30], R38 ;  /* 0x0000302604003986 */ /* 0x000fe2000c10150e */
[----:B------:R-:W-:Y:S01]  /*12bb0*/  ISETP.GT.AND P3, PT, R0, 0x20, P0 ;  /* 0x000000200000780c */ /* 0x000fe20000764270 */
[----:B------:R-:W-:Y:S01]  /*12bc0*/  FMUL R42, R42, UR13 ;  /* 0x0000000d2a2a7c20 */ /* 0x000fe20008400000 */
[----:B------:R-:W-:-:S02]  /*12bd0*/  F2FP.BF16.F32.PACK_AB R39, RZ, R39 ;  /* 0x00000027ff27723e */ /* 0x000fc400000010ff */
[----:B------:R-:W-:Y:S02]  /*12be0*/  F2FP.BF16.F32.PACK_AB R40, RZ, R40 ;  /* 0x00000028ff28723e */ /* 0x000fe400000010ff */
[----:B------:R-:W-:Y:S01]  /*12bf0*/  F2FP.BF16.F32.PACK_AB R41, RZ, R41 ;  /* 0x00000029ff29723e */ /* 0x000fe200000010ff */
[----:B------:R-:W-:Y:S01]  /*12c00*/  @P4 STG.E.U16 desc[UR14][R4.64+0x32], R39 ;  /* 0x0000322704004986 */ /* 0x000fe2000c10150e */
[----:B------:R-:W-:Y:S02]  /*12c10*/  F2FP.BF16.F32.PACK_AB R42, RZ, R42 ;  /* 0x0000002aff2a723e */ /* 0x000fe400000010ff */
        /* <DEDUP_REMOVED lines=31> */
[----:B------:R-:W-:-:S03]  /*12e10*/  F2FP.BF16.F32.PACK_AB R50, RZ, R50 ;  /* 0x00000032ff32723e */ /* 0x000fc600000010ff */
[----:B------:R-:W-:Y:S01]  /*12e20*/  @P6 STG.E.U16 desc[UR14][R2.64+0x60], R48 ;  /* 0x0000603002006986 */ /* 0x000fe2000c10150e */
[----:B--2---:R-:W-:-:S03]  /*12e30*/  IADD3.X R7, R3, UR8, RZ, P1, !PT ;  /* 0x0000000803077c10 */ /* 0x004fc60008ffe4ff */
[----:B------:R-:W-:Y:S01]  /*12e40*/  @P5 STG.E.U16 desc[UR14][R2.64+0x62], R49 ;  /* 0x0000623102005986 */ /* 0x000fe2000c10150e */
[C---:B------:R-:W-:Y:S02]  /*12e50*/  ISETP.GT.AND P5, PT, R0.reuse, 0x31, P0 ;  /* 0x000000310000780c */ /* 0x040fe400007a4270 */
[C---:B------:R-:W-:Y:S01]  /*12e60*/  ISETP.GT.AND P1, PT, R0.reuse, 0x38, P0 ;  /* 0x000000380000780c */ /* 0x040fe20000724270 */
[----:B------:R1:W-:Y:S01]  /*12e70*/  @P3 STG.E.U16 desc[UR14][R4.64+0x60], R50 ;  /* 0x0000603204003986 */ /* 0x0003e2000c10150e */
[C---:B------:R-:W-:Y:S02]  /*12e80*/  ISETP.GT.AND P3, PT, R0.reuse, 0x39, P0 ;  /* 0x000000390000780c */ /* 0x040fe40000764270 */
[C---:B------:R-:W-:Y:S01]  /*12e90*/  ISETP.GT.AND P6, PT, R0.reuse, 0x38, P2 ;  /* 0x000000380000780c */ /* 0x040fe200017c4270 */
[----:B------:R-:W-:Y:S01]  /*12ea0*/  FMUL R51, R51, UR13 ;  /* 0x0000000d33337c20 */ /* 0x000fe20008400000 */
[----:B------:R-:W-:Y:S01]  /*12eb0*/  ISETP.GT.AND P4, PT, R0, 0x39, P2 ;  /* 0x000000390000780c */ /* 0x000fe20001784270 */
[----:B------:R-:W-:Y:S01]  /*12ec0*/  FMUL R52, R52, UR13 ;  /* 0x0000000d34347c20 */ /* 0x000fe20008400000 */
[----:B------:R-:W-:Y:S01]  /*12ed0*/  FMUL R53, R53, UR13 ;  /* 0x0000000d35357c20 */ /* 0x000fe20008400000 */
[----:B------:R-:W-:Y:S01]  /*12ee0*/  FMUL R54, R54, UR13 ;  /* 0x0000000d36367c20 */ /* 0x000fe20008400000 */
[----:B------:R-:W-:Y:S01]  /*12ef0*/  FMUL R55, R55, UR13 ;  /* 0x0000000d37377c20 */ /* 0x000fe20008400000 */
[----:B------:R-:W-:Y:S01]  /*12f00*/  F2FP.BF16.F32.PACK_AB R51, RZ, R51 ;  /* 0x00000033ff33723e */ /* 0x000fe200000010ff */
[----:B------:R-:W-:Y:S01]  /*12f10*/  @P5 IMAD.MOV.U32 R6, RZ, RZ, R4 ;  /* 0x000000ffff065224 */ /* 0x000fe200078e0004 */
[----:B------:R-:W-:Y:S01]  /*12f20*/  F2FP.BF16.F32.PACK_AB R52, RZ, R52 ;  /* 0x00000034ff34723e */ /* 0x000fe200000010ff */
[C---:B-1----:R-:W-:Y:S01]  /*12f30*/  VIADD R4, R2.reuse, UR9 ;  /* 0x0000000902047c36 */ /* 0x042fe20008000000 */
[----:B------:R-:W-:Y:S01]  /*12f40*/  F2FP.BF16.F32.PACK_AB R53, RZ, R53 ;  /* 0x00000035ff35723e */ /* 0x000fe200000010ff */
[--C-:B------:R-:W-:Y:S01]  /*12f50*/  @P1 IMAD.MOV.U32 R5, RZ, RZ, R7.reuse ;  /* 0x000000ffff051224 */ /* 0x100fe200078e0007 */
[----:B------:R-:W-:Y:S01]  /*12f60*/  F2FP.BF16.F32.PACK_AB R54, RZ, R54 ;  /* 0x00000036ff36723e */ /* 0x000fe200000010ff */
[----:B------:R-:W-:Y:S01]  /*12f70*/  VIADD R8, R2, UR9 ;  /* 0x0000000902087c36 */ /* 0x000fe20008000000 */
[----:B------:R-:W-:Y:S01]  /*12f80*/  F2FP.BF16.F32.PACK_AB R55, RZ, R55 ;  /* 0x00000037ff37723e */ /* 0x000fe200000010ff */
[----:B------:R-:W-:Y:S01]  /*12f90*/  @P3 IMAD.MOV.U32 R9, RZ, RZ, R7 ;  /* 0x000000ffff093224 */ /* 0x000fe200078e0007 */
[----:B------:R-:W-:Y:S04]  /*12fa0*/  @P5 STG.E.U16 desc[UR14][R6.64+0x62], R51 ;  /* 0x0000623306005986 */ /* 0x000fe8000c10150e */
[----:B------:R-:W-:Y:S04]  /*12fb0*/  @P6 STG.E.U16 desc[UR14][R2.64+0x70], R52 ;  /* 0x0000703402006986 */ /* 0x000fe8000c10150e */
[----:B------:R-:W-:Y:S04]  /*12fc0*/  @P4 STG.E.U16 desc[UR14][R2.64+0x72], R53 ;  /* 0x0000723502004986 */ /* 0x000fe8000c10150e */
[----:B------:R1:W-:Y:S01]  /*12fd0*/  @P1 STG.E.U16 desc[UR14][R4.64+0x70], R54 ;  /* 0x0000703604001986 */ /* 0x0003e2000c10150e */
[----:B------:R-:W-:-:S03]  /*12fe0*/  ISETP.GT.AND P1, PT, R0, 0x40, P0 ;  /* 0x000000400000780c */ /* 0x000fc60000724270 */
[----:B------:R2:W-:Y:S01]  /*12ff0*/  @P3 STG.E.U16 desc[UR14][R8.64+0x72], R55 ;  /* 0x0000723708003986 */ /* 0x0005e2000c10150e */
[C---:B------:R-:W-:Y:S02]  /*13000*/  ISETP.GT.AND P3, PT, R0.reuse, 0x41, P0 ;  /* 0x000000410000780c */ /* 0x040fe40000764270 */
[C---:B------:R-:W-:Y:S02]  /*13010*/  ISETP.GT.AND P4, PT, R0.reuse, 0x40, P2 ;  /* 0x000000400000780c */ /* 0x040fe40001784270 */
[----:B------:R-:W-:Y:S01]  /*13020*/  ISETP.GT.AND P5, PT, R0, 0x41, P2 ;  /* 0x000000410000780c */ /* 0x000fe200017a4270 */
[----:B------:R-:W-:Y:S01]  /*13030*/  FMUL R56, R56, UR13 ;  /* 0x0000000d38387c20 */ /* 0x000fe20008400000 */
[----:B------:R-:W-:Y:S01]  /*13040*/  FMUL R57, R57, UR13 ;  /* 0x0000000d39397c20 */ /* 0x000fe20008400000 */
[----:B------:R-:W-:Y:S01]  /*13050*/  FMUL R58, R58, UR13 ;  /* 0x0000000d3a3a7c20 */ /* 0x000fe20008400000 */
[----:B------:R-:W-:Y:S02]  /*13060*/  FMUL R59, R59, UR13 ;  /* 0x0000000d3b3b7c20 */ /* 0x000fe40008400000 */
[----:B------:R-:W-:Y:S01]  /*13070*/  F2FP.BF16.F32.PACK_AB R56, RZ, R56 ;  /* 0x00000038ff38723e */ /* 0x000fe200000010ff */
[----:B-1----:R-:W-:Y:S01]  /*13080*/  @P1 IMAD.MOV.U32 R5, RZ, RZ, R7 ;  /* 0x000000ffff051224 */ /* 0x002fe200078e0007 */
[----:B------:R-:W-:-:S02]  /*13090*/  F2FP.BF16.F32.PACK_AB R57, RZ, R57 ;  /* 0x00000039ff39723e */ /* 0x000fc400000010ff */
[----:B------:R-:W-:Y:S02]  /*130a0*/  F2FP.BF16.F32.PACK_AB R58, RZ, R58 ;  /* 0x0000003aff3a723e */ /* 0x000fe400000010ff */
[----:B------:R-:W-:Y:S02]  /*130b0*/  F2FP.BF16.F32.PACK_AB R59, RZ, R59 ;  /* 0x0000003bff3b723e */ /* 0x000fe400000010ff */
[----:B--2---:R-:W-:Y:S01]  /*130c0*/  @P3 MOV R9, R7 ;  /* 0x0000000700093202 */ /* 0x004fe20000000f00 */
        /* <DEDUP_REMOVED lines=13> */
[--C-:B-1----:R-:W-:Y:S01]  /*131a0*/  @P1 IMAD.MOV.U32 R5, RZ, RZ, R7.reuse ;  /* 0x000000ffff051224 */ /* 0x102fe200078e0007 */
[----:B------:R-:W-:Y:S01]  /*131b0*/  F2FP.BF16.F32.PACK_AB R61, RZ, R61 ;  /* 0x0000003dff3d723e */ /* 0x000fe200000010ff */
[----:B--2---:R-:W-:Y:S01]  /*131c0*/  @P3 IMAD.MOV.U32 R9, RZ, RZ, R7 ;  /* 0x000000ffff093224 */ /* 0x004fe200078e0007 */
[----:B------:R-:W-:-:S02]  /*131d0*/  F2FP.BF16.F32.PACK_AB R62, RZ, R62 ;  /* 0x0000003eff3e723e */ /* 0x000fc400000010ff */
[----:B------:R-:W-:Y:S01]  /*131e0*/  F2FP.BF16.F32.PACK_AB R63, RZ, R63 ;  /* 0x0000003fff3f723e */ /* 0x000fe200000010ff */
[----:B------:R-:W-:Y:S01]  /*131f0*/  @P4 STG.E.U16 desc[UR14][R2.64+0x90], R60 ;  /* 0x0000903c02004986 */ /* 0x000fe2000c10150e */
[----:B------:R-:W-:-:S03]  /*13200*/  ISETP.GT.AND P4, PT, R0, 0x50, P2 ;  /* 0x000000500000780c */ /* 0x000fc60001784270 */
[----:B------:R-:W-:Y:S01]  /*13210*/  @P5 STG.E.U16 desc[UR14][R2.64+0x92], R61 ;  /* 0x0000923d02005986 */ /* 0x000fe2000c10150e */
[----:B------:R-:W-:-:S03]  /*13220*/  FMUL R64, R64, UR13 ;  /* 0x0000000d40407c20 */ /* 0x000fc60008400000 */
[----:B------:R1:W-:Y:S01]  /*13230*/  @P1 STG.E.U16 desc[UR14][R4.64+0x90], R62 ;  /* 0x0000903e04001986 */ /* 0x0003e2000c10150e */
[----:B------:R-:W-:-:S03]  /*13240*/  ISETP.GT.AND P1, PT, R0, 0x50, P0 ;  /* 0x000000500000780c */ /* 0x000fc60000724270 */
[----:B------:R2:W-:Y:S01]  /*13250*/  @P3 STG.E.U16 desc[UR14][R8.64+0x92], R63 ;  /* 0x0000923f08003986 */ /* 0x0005e2000c10150e */
        /* <DEDUP_REMOVED lines=8> */
[----:B------:R-:W-:Y:S01]  /*132e0*/  ISETP.GT.AND P4, PT, R0, 0x58, P2 ;  /* 0x000000580000780c */ /* 0x000fe20001784270 */
[--C-:B-1----:R-:W-:Y:S01]  /*132f0*/  @P1 IMAD.MOV.U32 R5, RZ, RZ, R7.reuse ;  /* 0x000000ffff051224 */ /* 0x102fe200078e0007 */
[----:B------:R-:W-:Y:S01]  /*13300*/  F2FP.BF16.F32.PACK_AB R66, RZ, R66 ;  /* 0x00000042ff42723e */ /* 0x000fe200000010ff */
[----:B--2---:R-:W-:Y:S01]  /*13310*/  @P3 IMAD.MOV.U32 R9, RZ, RZ, R7 ;  /* 0x000000ffff093224 */ /* 0x004fe200078e0007 */
[----:B------:R-:W-:Y:S01]  /*13320*/  F2FP.BF16.F32.PACK_AB R67, RZ, R67 ;  /* 0x00000043ff43723e */ /* 0x000fe200000010ff */
[----:B------:R-:W-:Y:S01]  /*13330*/  FMUL R68, R68, UR13 ;  /* 0x0000000d44447c20 */ /* 0x000fe20008400000 */
[----:B------:R-:W-:Y:S04]  /*13340*/  @P5 STG.E.U16 desc[UR14][R2.64+0xa2], R65 ;  /* 0x0000a24102005986 */ /* 0x000fe8000c10150e */
[----:B------:R1:W-:Y:S01]  /*13350*/  @P1 STG.E.U16 desc[UR14][R4.64+0xa0], R66 ;  /* 0x0000a04204001986 */ /* 0x0003e2000c10150e */
[----:B------:R-:W-:-:S02]  /*13360*/  ISETP.GT.AND P1, PT, R0, 0x58, P0 ;  /* 0x000000580000780c */ /* 0x000fc40000724270 */
[----:B------:R-:W-:Y:S01]  /*13370*/  F2FP.BF16.F32.PACK_AB R68, RZ, R68 ;  /* 0x00000044ff44723e */ /* 0x000fe200000010ff */
[----:B------:R2:W-:Y:S01]  /*13380*/  @P3 STG.E.U16 desc[UR14][R8.64+0xa2], R67 ;  /* 0x0000a24308003986 */ /* 0x0005e2000c10150e */
[C---:B------:R-:W-:Y:S02]  /*13390*/  ISETP.GT.AND P3, PT, R0.reuse, 0x59, P0 ;  /* 0x000000590000780c */ /* 0x040fe40000764270 */
[C---:B------:R-:W-:Y:S01]  /*133a0*/  ISETP.GT.AND P5, PT, R0.reuse, 0x59, P2 ;  /* 0x000000590000780c */ /* 0x040fe200017a4270 */
[----:B------:R-:W-:Y:S01]  /*133b0*/  FMUL R69, R69, UR13 ;  /* 0x0000000d45457c20 */ /* 0x000fe20008400000 */
[----:B------:R-:W-:Y:S01]  /*133c0*/  @P4 STG.E.U16 desc[UR14][R2.64+0xb0], R68 ;  /* 0x0000b04402004986 */ /* 0x000fe2000c10150e */
[----:B------:R-:W-:Y:S01]  /*133d0*/  ISETP.GT.AND P4, PT, R0, 0x60, P2 ;  /* 0x000000600000780c */ /* 0x000fe20001784270 */
[----:B------:R-:W-:Y:S01]  /*133e0*/  FMUL R70, R70, UR13 ;  /* 0x0000000d46467c20 */ /* 0x000fe20008400000 */
[----:B------:R-:W-:Y:S01]  /*133f0*/  FMUL R71, R71, UR13 ;  /* 0x0000000d47477c20 */ /* 0x000fe20008400000 */
[----:B------:R-:W-:Y:S01]  /*13400*/  FMUL R72, R72, UR13 ;  /* 0x0000000d48487c20 */ /* 0x000fe20008400000 */
[----:B------:R-:W-:Y:S01]  /*13410*/  F2FP.BF16.F32.PACK_AB R69, RZ, R69 ;  /* 0x00000045ff45723e */ /* 0x000fe200000010ff */
[----:B-1----:R-:W-:Y:S01]  /*13420*/  @P1 IMAD.MOV.U32 R5, RZ, RZ, R7 ;  /* 0x000000ffff051224 */ /* 0x002fe200078e0007 */
[----:B------:R-:W-:-:S02]  /*13430*/  F2FP.BF16.F32.PACK_AB R70, RZ, R70 ;  /* 0x00000046ff46723e */ /* 0x000fc400000010ff */
[----:B------:R-:W-:Y:S01]  /*13440*/  F2FP.BF16.F32.PACK_AB R71, RZ, R71 ;  /* 0x00000047ff47723e */ /* 0x000fe200000010ff */
[----:B--2---:R-:W-:Y:S01]  /*13450*/  @P3 IMAD.MOV.U32 R9, RZ, RZ, R7 ;  /* 0x000000ffff093224 */ /* 0x004fe200078e0007 */
[----:B------:R-:W-:Y:S01]  /*13460*/  F2FP.BF16.F32.PACK_AB R72, RZ, R72 ;  /* 0x00000048ff48723e */ /* 0x000fe200000010ff */
[----:B------:R-:W-:Y:S01]  /*13470*/  @P5 STG.E.U16 desc[UR14][R2.64+0xb2], R69 ;  /* 0x0000b24502005986 */ /* 0x000fe2000c10150e */
[C---:B------:R-:W-:Y:S01]  /*13480*/  ISETP.GT.AND P5, PT, R0.reuse, 0x61, P2 ;  /* 0x000000610000780c */ /* 0x040fe200017a4270 */
[----:B------:R-:W-:Y:S02]  /*13490*/  FMUL R73, R73, UR13 ;  /* 0x0000000d49497c20 */ /* 0x000fe40008400000 */
[----:B------:R1:W-:Y:S04]  /*134a0*/  @P1 STG.E.U16 desc[UR14][R4.64+0xb0], R70 ;  /* 0x0000b04604001986 */ /* 0x0003e8000c10150e */
[----:B------:R2:W-:Y:S01]  /*134b0*/  @P3 STG.E.U16 desc[UR14][R8.64+0xb2], R71 ;  /* 0x0000b24708003986 */ /* 0x0005e2000c10150e */
[----:B------:R-:W-:-:S03]  /*134c0*/  ISETP.GT.AND P3, PT, R0, 0x60, P0 ;  /* 0x000000600000780c */ /* 0x000fc60000764270 */
[----:B------:R-:W-:Y:S01]  /*134d0*/  @P4 STG.E.U16 desc[UR14][R2.64+0xc0], R72 ;  /* 0x0000c04802004986 */ /* 0x000fe2000c10150e */
[----:B------:R-:W-:Y:S02]  /*134e0*/  ISETP.GT.AND P4, PT, R0, 0x61, P0 ;  /* 0x000000610000780c */ /* 0x000fe40000784270 */
[----:B------:R-:W-:Y:S01]  /*134f0*/  F2FP.BF16.F32.PACK_AB R73, RZ, R73 ;  /* 0x00000049ff49723e */ /* 0x000fe200000010ff */
[----:B------:R-:W-:Y:S01]  /*13500*/  FMUL R74, R74, UR13 ;  /* 0x0000000d4a4a7c20 */ /* 0x000fe20008400000 */
[----:B------:R-:W-:Y:S01]  /*13510*/  FMUL R75, R75, UR13 ;  /* 0x0000000d4b4b7c20 */ /* 0x000fe20008400000 */
[C---:B------:R-:W-:Y:S02]  /*13520*/  ISETP.GT.AND P1, PT, R0.reuse, 0x69, P2 ;  /* 0x000000690000780c */ /* 0x040fe40001724270 */
[----:B------:R-:W-:Y:S01]  /*13530*/  @P5 STG.E.U16 desc[UR14][R2.64+0xc2], R73 ;  /* 0x0000c24902005986 */ /* 0x000fe2000c10150e */
[----:B------:R-:W-:Y:S01]  /*13540*/  ISETP.GT.AND P5, PT, R0, 0x68, P2 ;  /* 0x000000680000780c */ /* 0x000fe200017a4270 */
[--C-:B-1----:R-:W-:Y:S01]  /*13550*/  @P3 IMAD.MOV.U32 R5, RZ, RZ, R7.reuse ;  /* 0x000000ffff053224 */ /* 0x102fe200078e0007 */
[----:B------:R-:W-:Y:S01]  /*13560*/  F2FP.BF16.F32.PACK_AB R74, RZ, R74 ;  /* 0x0000004aff4a723e */ /* 0x000fe200000010ff */
[----:B------:R-:W-:Y:S01]  /*13570*/  FMUL R76, R76, UR13 ;  /* 0x0000000d4c4c7c20 */ /* 0x000fe20008400000 */
[----:B------:R-:W-:Y:S01]  /*13580*/  F2FP.BF16.F32.PACK_AB R75, RZ, R75 ;  /* 0x0000004bff4b723e */ /* 0x000fe200000010ff */
[----:B--2---:R-:W-:-:S02]  /*13590*/  @P4 IMAD.MOV.U32 R9, RZ, RZ, R7 ;  /* 0x000000ffff094224 */ /* 0x004fc400078e0007 */
[----:B------:R-:W-:Y:S01]  /*135a0*/  FMUL R77, R77, UR13 ;  /* 0x0000000d4d4d7c20 */ /* 0x000fe20008400000 */
[----:B------:R1:W-:Y:S01]  /*135b0*/  @P3 STG.E.U16 desc[UR14][R4.64+0xc0], R74 ;  /* 0x0000c04a04003986 */ /* 0x0003e2000c10150e */
[----:B------:R-:W-:Y:S02]  /*135c0*/  F2FP.BF16.F32.PACK_AB R76, RZ, R76 ;  /* 0x0000004cff4c723e */ /* 0x000fe400000010ff */
[C---:B------:R-:W-:Y:S01]  /*135d0*/  ISETP.GT.AND P3, PT, R0.reuse, 0x68, P0 ;  /* 0x000000680000780c */ /* 0x040fe20000764270 */
[----:B------:R2:W-:Y:S01]  /*135e0*/  @P4 STG.E.U16 desc[UR14][R8.64+0xc2], R75 ;  /* 0x0000c24b08004986 */ /* 0x0005e2000c10150e */
[----:B------:R-:W-:Y:S02]  /*135f0*/  F2FP.BF16.F32.PACK_AB R77, RZ, R77 ;  /* 0x0000004dff4d723e */ /* 0x000fe400000010ff */
[----:B------:R-:W-:Y:S01]  /*13600*/  ISETP.GT.AND P4, PT, R0, 0x69, P0 ;  /* 0x000000690000780c */ /* 0x000fe20000784270 */
[----:B------:R-:W-:Y:S01]  /*13610*/  @P5 STG.E.U16 desc[UR14][R2.64+0xd0], R76 ;  /* 0x0000d04c02005986 */ /* 0x000fe2000c10150e */
[----:B------:R-:W-:-:S03]  /*13620*/  FMUL R78, R78, UR13 ;  /* 0x0000000d4e4e7c20 */ /* 0x000fc60008400000 */
[----:B------:R-:W-:Y:S01]  /*13630*/  @P1 STG.E.U16 desc[UR14][R2.64+0xd2], R77 ;  /* 0x0000d24d02001986 */ /* 0x000fe2000c10150e */
[----:B------:R-:W-:Y:S01]  /*13640*/  ISETP.GT.AND P1, PT, R0, 0x70, P2 ;  /* 0x000000700000780c */ /* 0x000fe20001724270 */
[----:B------:R-:W-:Y:S01]  /*13650*/  FMUL R79, R79, UR13 ;  /* 0x0000000d4f4f7c20 */ /* 0x000fe20008400000 */
[----:B------:R-:W-:Y:S01]  /*13660*/  FMUL R80, R80, UR13 ;  /* 0x0000000d50507c20 */ /* 0x000fe20008400000 */
[----:B------:R-:W-:Y:S01]  /*13670*/  F2FP.BF16.F32.PACK_AB R78, RZ, R78 ;  /* 0x0000004eff4e723e */ /* 0x000fe200000010ff */
[--C-:B-1----:R-:W-:Y:S02]  /*13680*/  @P3 IMAD.MOV.U32 R5, RZ, RZ, R7.reuse ;  /* 0x000000ffff053224 */ /* 0x102fe400078e0007 */
[----:B------:R-:W-:Y:S01]  /*13690*/  F2FP.BF16.F32.PACK_AB R79, RZ, R79 ;  /* 0x0000004fff4f723e */ /* 0x000fe200000010ff */
[----:B--2---:R-:W-:Y:S01]  /*136a0*/  @P4 IMAD.MOV.U32 R9, RZ, RZ, R7 ;  /* 0x000000ffff094224 */ /* 0x004fe200078e0007 */
[----:B------:R-:W-:Y:S01]  /*136b0*/  F2FP.BF16.F32.PACK_AB R80, RZ, R80 ;  /* 0x00000050ff50723e */ /* 0x000fe200000010ff */
[----:B------:R1:W-:Y:S01]  /*136c0*/  @P3 STG.E.U16 desc[UR14][R4.64+0xd0], R78 ;  /* 0x0000d04e04003986 */ /* 0x0003e2000c10150e */
[----:B------:R-:W-:-:S02]  /*136d0*/  ISETP.GT.AND P6, PT, R0, 0x70, P0 ;  /* 0x000000700000780c */ /* 0x000fc400007c4270 */
[C---:B------:R-:W-:Y:S01]  /*136e0*/  ISETP.GT.AND P5, PT, R0.reuse, 0x71, P0 ;  /* 0x000000710000780c */ /* 0x040fe200007a4270 */
        /* <DEDUP_REMOVED lines=9> */
[----:B------:R-:W-:Y:S01]  /*13780*/  FMUL R84, R84, UR13 ;  /* 0x0000000d54547c20 */ /* 0x000fe20008400000 */
[----:B------:R-:W-:Y:S01]  /*13790*/  ISETP.GT.AND P0, PT, R0, 0x79, P0 ;  /* 0x000000790000780c */ /* 0x000fe20000704270 */
[----:B------:R-:W-:Y:S01]  /*137a0*/  FMUL R85, R85, UR13 ;  /* 0x0000000d55557c20 */ /* 0x000fe20008400000 */
[----:B------:R-:W-:Y:S01]  /*137b0*/  FMUL R86, R86, UR13 ;  /* 0x0000000d56567c20 */ /* 0x000fe20008400000 */
[----:B------:R-:W-:Y:S01]  /*137c0*/  F2FP.BF16.F32.PACK_AB R81, RZ, R81 ;  /* 0x00000051ff51723e */ /* 0x000fe200000010ff */
[--C-:B-1----:R-:W-:Y:S01]  /*137d0*/  @P6 IMAD.MOV.U32 R5, RZ, RZ, R7.reuse ;  /* 0x000000ffff056224 */ /* 0x102fe200078e0007 */
[----:B------:R-:W-:Y:S01]  /*137e0*/  F2FP.BF16.F32.PACK_AB R82, RZ, R82 ;  /* 0x00000052ff52723e */ /* 0x000fe200000010ff */
[----:B--2---:R-:W-:Y:S01]  /*137f0*/  @P5 IMAD.MOV.U32 R9, RZ, RZ, R7 ;  /* 0x000000ffff095224 */ /* 0x004fe200078e0007 */
[----:B------:R-:W-:Y:S01]  /*13800*/  F2FP.BF16.F32.PACK_AB R83, RZ, R83 ;  /* 0x00000053ff53723e */ /* 0x000fe200000010ff */
[--C-:B------:R-:W-:Y:S01]  /*13810*/  @P3 IMAD.MOV.U32 R11, RZ, RZ, R3.reuse ;  /* 0x000000ffff0b3224 */ /* 0x100fe200078e0003 */
[----:B------:R-:W-:Y:S01]  /*13820*/  @P3 MOV R10, R2 ;  /* 0x00000002000a3202 */ /* 0x000fe20000000f00 */
[----:B------:R-:W-:Y:S01]  /*13830*/  @P2 IMAD.MOV.U32 R12, RZ, RZ, R2 ;  /* 0x000000ffff0c2224 */ /* 0x000fe200078e0002 */
[----:B------:R-:W-:Y:S01]  /*13840*/  F2FP.BF16.F32.PACK_AB R84, RZ, R84 ;  /* 0x00000054ff54723e */ /* 0x000fe200000010ff */
[----:B------:R-:W-:Y:S01]  /*13850*/  @P2 IMAD.MOV.U32 R13, RZ, RZ, R3 ;  /* 0x000000ffff0d2224 */ /* 0x000fe200078e0003 */
[----:B------:R-:W-:Y:S01]  /*13860*/  F2FP.BF16.F32.PACK_AB R85, RZ, R85 ;  /* 0x00000055ff55723e */ /* 0x000fe200000010ff */
[----:B------:R-:W-:Y:S01]  /*13870*/  VIADD R14, R2, UR9 ;  /* 0x00000009020e7c36 */ /* 0x000fe20008000000 */
[----:B------:R3:W-:Y:S01]  /*13880*/  @P1 STG.E.U16 desc[UR14][R2.64+0xe2], R81 ;  /* 0x0000e25102001986 */ /* 0x0007e2000c10150e */
[----:B------:R-:W-:Y:S01]  /*13890*/  F2FP.BF16.F32.PACK_AB R86, RZ, R86 ;  /* 0x00000056ff56723e */ /* 0x000fe200000010ff */
[----:B------:R-:W-:-:S02]  /*138a0*/  @P4 IMAD.MOV.U32 R15, RZ, RZ, R7 ;  /* 0x000000ffff0f4224 */ /* 0x000fc400078e0007 */
[----:B------:R3:W-:Y:S01]  /*138b0*/  @P6 STG.E.U16 desc[UR14][R4.64+0xe0], R82 ;  /* 0x0000e05204006986 */ /* 0x0007e2000c10150e */
[----:B------:R-:W-:-:S03]  /*138c0*/  VIADD R16, R2, UR9 ;  /* 0x0000000902107c36 */ /* 0x000fc60008000000 */
[----:B------:R3:W-:Y:S04]  /*138d0*/  @P5 STG.E.U16 desc[UR14][R8.64+0xe2], R83 ;  /* 0x0000e25308005986 */ /* 0x0007e8000c10150e */
[----:B------:R3:W-:Y:S04]  /*138e0*/  @P3 STG.E.U16 desc[UR14][R10.64+0xf0], R84 ;  /* 0x0000f0540a003986 */ /* 0x0007e8000c10150e */
[----:B------:R3:W-:Y:S01]  /*138f0*/  @P2 STG.E.U16 desc[UR14][R12.64+0xf2], R85 ;  /* 0x0000f2550c002986 */ /* 0x0007e2000c10150e */
[----:B------:R-:W-:-:S03]  /*13900*/  FMUL R87, R87, UR13 ;  /* 0x0000000d57577c20 */ /* 0x000fc60008400000 */
[----:B------:R3:W-:Y:S01]  /*13910*/  @P4 STG.E.U16 desc[UR14][R14.64+0xf0], R86 ;  /* 0x0000f0560e004986 */ /* 0x0007e2000c10150e */
[----:B------:R-:W-:Y:S05]  /*13920*/  @!P0 EXIT ;  /* 0x000000000000894d */ /* 0x000fea0003800000 */
[----:B------:R-:W-:Y:S01]  /*13930*/  F2FP.BF16.F32.PACK_AB R87, RZ, R87 ;  /* 0x00000057ff57723e */ /* 0x000fe200000010ff */
[----:B------:R-:W-:-:S05]  /*13940*/  IMAD.MOV.U32 R17, RZ, RZ, R7 ;  /* 0x000000ffff117224 */ /* 0x000fca00078e0007 */
[----:B------:R-:W-:Y:S01]  /*13950*/  STG.E.U16 desc[UR14][R16.64+0xf2], R87 ;  /* 0x0000f25710007986 */ /* 0x000fe2000c10150e */
[----:B------:R-:W-:Y:S05]  /*13960*/  EXIT ;  /* 0x000000000000794d */ /* 0x000fea0003800000 */
.L_x_10:
[----:B------:R-:W-:-:S13]  /*13970*/  ISETP.NE.AND P0, PT, RZ, UR7, PT ;  /* 0x00000007ff007c0c */ /* 0x000fda000bf05270 */
[----:B------:R-:W-:Y:S05]  /*13980*/  @P0 EXIT ;  /* 0x000000000000094d */ /* 0x000fea0003800000 */
[----:B------:R-:W-:-:S13]  /*13990*/  ELECT P0, URZ, PT ;  /* 0x00000000003f782f */ /* 0x000fda0003800000 */
[----:B------:R-:W-:Y:S05]  /*139a0*/  @!P0 BRA `(.L_x_525) ;  /* 0x0000000400dc8947 */ /* 0x000fea0003800000 */
[----:B------:R-:W-:-:S06]  /*139b0*/  UISETP.GE.AND UP0, UPT, UR5, 0x1, UPT ;  /* 0x000000010500788c */ /* 0x000fcc000bf06270 */
[----:B------:R-:W-:-:S13]  /*139c0*/  PLOP3.LUT P0, PT, PT, PT, UP0, 0x80, 0x0 ;  /* 0x000000000000781c */ /* 0x000fda0003f0f008 */
[----:B------:R-:W-:Y:S05]  /*139d0*/  @!P0 BRA `(.L_x_525) ;  /* 0x0000000400d08947 */ /* 0x000fea0003800000 */
[----:B------:R-:W0:Y:S01]  /*139e0*/  S2R R0, SR_CTAID.X ;  /* 0x0000000000007919 */ /* 0x000e220000002500 */
[----:B------:R-:W-:Y:S01]  /*139f0*/  UIMAD UR7, UR32, UR33, URZ ;  /* 0x00000021200772a4 */ /* 0x000fe2000f8e023f */
[----:B------:R-:W-:Y:S01]  /*13a00*/  LOP3.LUT P0, RZ, R7, 0x1f, RZ, 0xc0, !PT ;  /* 0x0000001f07ff7812 */ /* 0x000fe2000780c0ff */
[----:B------:R-:W-:Y:S01]  /*13a10*/  ULDC UR8, c[0x0][0x384] ;  /* 0x0000e10000087ab9 */ /* 0x000fe20000000800 */
[----:B------:R-:W1:Y:S01]  /*13a20*/  S2R R2, SR_CTAID.Y ;  /* 0x0000000000027919 */ /* 0x000e620000002600 */
[----:B------:R-:W-:Y:S01]  /*13a30*/  UIMAD UR7, UR4, UR7, 0x1 ;  /* 0x00000001040774a4 */ /* 0x000fe2000f8e0207 */
[----:B------:R-:W-:Y:S01]  /*13a40*/  IMAD.U32 R8, RZ, RZ, UR6 ;  /* 0x00000006ff087e24 */ /* 0x000fe2000f8e00ff */
[----:B------:R-:W-:Y:S01]  /*13a50*/  ULDC UR9, c[0x0][0x388] ;  /* 0x0000e20000097ab9 */ /* 0x000fe20000000800 */
[C---:B------:R-:W-:Y:S01]  /*13a60*/  ISETP.NE.AND P1, PT, R5.reuse, RZ, PT ;  /* 0x000000ff0500720c */ /* 0x040fe20003f25270 */
[----:B------:R-:W-:Y:S01]  /*13a70*/  IMAD.MOV.U32 R3, RZ, RZ, RZ ;  /* 0x000000ffff037224 */ /* 0x000fe200078e00ff */
[----:B------:R-:W-:Y:S01]  /*13a80*/  ISETP.NE.OR P0, PT, R5, RZ, !P0 ;  /* 0x000000ff0500720c */ /* 0x000fe20004705670 */
[----:B------:R-:W-:Y:S01]  /*13a90*/  IMAD.MOV.U32 R4, RZ, RZ, 0x1 ;  /* 0x00000001ff047424 */ /* 0x000fe200078e00ff */
[----:B------:R-:W-:Y:S01]  /*13aa0*/  CS2R R6, SRZ ;  /* 0x0000000000067805 */ /* 0x000fe2000001ff00 */
[----:B------:R-:W-:-:S02]  /*13ab0*/  IMAD.MOV.U32 R5, RZ, RZ, RZ ;  /* 0x000000ffff057224 */ /* 0x000fc400078e00ff */
[----:B------:R-:W-:Y:S02]  /*13ac0*/  IMAD.U32 R18, RZ, RZ, UR7 ;  /* 0x00000007ff127e24 */ /* 0x000fe4000f8e00ff */
[----:B0-----:R-:W-:Y:S01]  /*13ad0*/  IMAD.SHL.U32 R15, R0, 0x100, RZ ;  /* 0x00000100000f7824 */ /* 0x001fe200078e00ff */
[----:B------:R-:W-:Y:S02]  /*13ae0*/  LOP3.LUT R0, R8, 0x2, RZ, 0xfc, !PT ;  /* 0x0000000208007812 */ /* 0x000fe400078efcff */
[----:B-1----:R-:W-:Y:S01]  /*13af0*/  SHF.L.U32 R14, R2, 0x7, RZ ;  /* 0x00000007020e7819 */ /* 0x002fe200000006ff */
[----:B------:R-:W-:-:S04]  /*13b00*/  IMAD.HI.U32 R2, R15, UR8, RZ ;  /* 0x000000080f027c27 */ /* 0x000fc8000f8e00ff */
[----:B------:R-:W-:Y:S01]  /*13b10*/  VIADD R17, R14, 0x40 ;  /* 0x000000400e117836 */ /* 0x000fe20000000000 */
[----:B------:R-:W-:-:S07]  /*13b20*/  SHF.R.U32.HI R2, RZ, UR9, R2 ;  /* 0x00000009ff027c19 */ /* 0x000fce0008011602 */
.L_x_529:
[----:B------:R-:W0:Y:S01]  /*13b30*/  S2R R9, SR_CgaCtaId ;  /* 0x0000000000097919 */ /* 0x000e220000008800 */
[----:B------:R-:W-:-:S04]  /*13b40*/  MOV R8, 0x400 ;  /* 0x0000040000087802 */ /* 0x000fc80000000f00 */
[----:B0-----:R-:W-:Y:S02]  /*13b50*/  LEA R16, R9, R8, 0x18 ;  /* 0x0000000809107211 */ /* 0x001fe400078ec0ff */
[----:B------:R-:W-:-:S03]  /*13b60*/  SHF.L.U32 R8, R4, 0x1f, RZ ;  /* 0x0000001f04087819 */ /* 0x000fc600000006ff */
[----:B------:R-:W-:-:S07]  /*13b70*/  IMAD R11, R3, 0x8, R16 ;  /* 0x00000008030b7824 */ /* 0x000fce00078e0210 */
.L_x_526:
[----:B0-----:R0:W1:Y:S02]  /*13b80*/  SYNCS.PHASECHK.TRANS64.TRYWAIT P2, [R11+URZ+0x36048], R8 ;  /* 0x036048080b0075a7 */ /* 0x001064000804017f */
[----:B-1----:R-:W-:Y:S05]  /*13b90*/  @!P2 NANOSLEEP.SYNCS 0x989680 ;  /* 0x009896800000a95d */ /* 0x002fea0003900000 */
[----:B------:R-:W1:Y:S02]  /*13ba0*/  @!P2 SYNCS.PHASECHK.TRANS64 P2, [R11+URZ+0x36048], R8 ;  /* 0x036048080b00a5a7 */ /* 0x000e64000804007f */
[----:B-1----:R-:W-:Y:S05]  /*13bb0*/  @!P2 BRA `(.L_x_526) ;  /* 0xfffffffc00f0a947 */ /* 0x002fea000383ffff */
[----:B0-----:R-:W0:Y:S02]  /*13bc0*/  @!P1 LDC R8, c[0x0][0x500] ;  /* 0x00014000ff089b82 */ /* 0x001e240000000800 */
[----:B0-----:R0:W-:Y:S02]  /*13bd0*/  @!P1 SYNCS.ARRIVE.TRANS64 RZ, [R11+URZ+0x36000], R8 ;  /* 0x036000080bff99a7 */ /* 0x0011e4000800003f */
[----:B0-----:R-:W-:-:S04]  /*13be0*/  PRMT R8, R0, 0x9910, RZ ;  /* 0x0000991000087816 */ /* 0x001fc800000000ff */
[----:B------:R-:W-:-:S13]  /*13bf0*/  ISETP.NE.AND P2, PT, R8, 0x2, PT ;  /* 0x000000020800780c */ /* 0x000fda0003f45270 */
[----:B------:R-:W-:Y:S05]  /*13c00*/  @P2 BRA `(.L_x_527) ;  /* 0x0000000000042947 */ /* 0x000fea0003800000 */
[----:B------:R-:W-:Y:S01]  /*13c10*/  BPT.TRAP 0x1 ;  /* 0x000000040000795c */ /* 0x000fe20000300000 */
.L_x_527:
[----:B------:R-:W-:Y:S05]  /*13c20*/  @P0 BRA `(.L_x_528) ;  /* 0x0000000000040947 */ /* 0x000fea0003800000 */
[----:B------:R-:W-:Y:S01]  /*13c30*/  BPT.TRAP 0x1 ;  /* 0x000000040000795c */ /* 0x000fe20000300000 */
.L_x_528:
[----:B------:R-:W0:Y:S01]  /*13c40*/  LDC R10, c[0x0][0x380] ;  /* 0x0000e000ff0a7b82 */ /* 0x000e220000000800 */
[----:B------:R-:W-:Y:S01]  /*13c50*/  R2UR UR7, R2 ;  /* 0x00000000020772ca */ /* 0x000fe200000e0000 */
[----:B------:R-:W-:Y:S01]  /*13c60*/  ULDC UR28, c[0x0][0x38c] ;  /* 0x0000e300001c7ab9 */ /* 0x000fe20000000800 */
[C---:B------:R-:W-:Y:S01]  /*13c70*/  R2UR UR26, R7.reuse ;  /* 0x00000000071a72ca */ /* 0x040fe200000e0000 */
[----:B------:R-:W-:Y:S01]  /*13c80*/  UISETP.NE.AND UP0, UPT, UR28, 0x1, UPT ;  /* 0x000000011c00788c */ /* 0x000fe2000bf05270 */
[----:B------:R-:W-:Y:S01]  /*13c90*/  VIADD R7, R7, 0x1 ;  /* 0x0000000107077836 */ /* 0x000fe20000000000 */
[----:B------:R-:W-:Y:S01]  /*13ca0*/  R2UR UR18, R16 ;  /* 0x00000000101272ca */ /* 0x000fe200000e0000 */
[C---:B------:R-:W-:Y:S01]  /*13cb0*/  IMAD R16, R3.reuse, 0x2000, R16 ;  /* 0x0000200003107824 */ /* 0x040fe200078e0210 */
[----:B------:R-:W1:Y:S01]  /*13cc0*/  LDC.64 R8, c[0x0][0x3b8] ;  /* 0x0000ee00ff087b82 */ /* 0x000e620000000a00 */
[----:B------:R-:W-:Y:S01]  /*13cd0*/  R2UR UR24, R3 ;  /* 0x00000000031872ca */ /* 0x000fe200000e0000 */
[----:B------:R-:W-:Y:S01]  /*13ce0*/  ULDC.64 UR30, c[0x0][0x198] ;  /* 0x00006600001e7ab9 */ /* 0x000fe20000000a00 */
[----:B------:R-:W-:Y:S01]  /*13cf0*/  R2UR UR25, R11 ;  /* 0x000000000b1972ca */ /* 0x000fe200000e0000 */
[----:B------:R-:W-:Y:S01]  /*13d00*/  VIADD R18, R18, 0xffffffff ;  /* 0xffffffff12127836 */ /* 0x000fe20000000000 */
[----:B------:R-:W-:Y:S01]  /*13d10*/  ULDC.64 UR10, c[0x0][0x3d0] ;  /* 0x0000f400000a7ab9 */ /* 0x000fe20000000a00 */
[----:B------:R-:W-:Y:S01]  /*13d20*/  R2UR UR20, R5 ;  /* 0x00000000051472ca */ /* 0x000fe200000e0000 */
[----:B------:R-:W-:Y:S01]  /*13d30*/  @UP0 ULDC.64 UR12, c[0x0][0x390] ;  /* 0x0000e400000c0ab9 */ /* 0x000fe20000000a00 */
[----:B------:R-:W1:Y:S01]  /*13d40*/  LDC.64 R12, c[0x0][0x3d8] ;  /* 0x0000f600ff0c7b82 */ /* 0x000e620000000a00 */
[----:B------:R-:W-:Y:S01]  /*13d50*/  UIADD3 UR22, UP1, UR30, 0xf0, URZ ;  /* 0x000000f01e167890 */ /* 0x000fe2000ff3e03f */
[----:B------:R-:W-:Y:S01]  /*13d60*/  R2UR UR21, R6 ;  /* 0x00000000061572ca */ /* 0x000fe200000e0000 */
[----:B------:R-:W-:Y:S01]  /*13d70*/  UIADD3 UR30, UP2, UR30, 0x1f0, URZ ;  /* 0x000001f01e1e7890 */ /* 0x000fe2000ff5e03f */
[----:B------:R-:W-:Y:S01]  /*13d80*/  ISETP.GT.AND P5, PT, R18, 0x1, PT ;  /* 0x000000011200780c */ /* 0x000fe20003fa4270 */
[----:B------:R-:W-:Y:S01]  /*13d90*/  USHF.L.U32 UR26, UR26, 0x5, URZ ;  /* 0x000000051a1a7899 */ /* 0x000fe2000800063f */
[----:B------:R-:W-:Y:S01]  /*13da0*/  VIADD R3, R3, 0x1 ;  /* 0x0000000103037836 */ /* 0x000fe20000000000 */
[----:B------:R-:W-:Y:S01]  /*13db0*/  ULEA UR24, UR24, UR18, 0xe ;  /* 0x0000001218187291 */ /* 0x000fe2000f8e703f */
[----:B0-----:R-:W-:Y:S01]  /*13dc0*/  ISETP.NE.AND P2, PT, R10, 0x1, PT ;  /* 0x000000010a00780c */ /* 0x001fe20003f45270 */
[----:B------:R-:W-:Y:S01]  /*13dd0*/  UIADD3 UR25, UR25, 0x36000, URZ ;  /* 0x0003600019197890 */ /* 0x000fe2000fffe03f */
[----:B------:R-:W-:Y:S01]  /*13de0*/  R2UR UR18, R14 ;  /* 0x000000000e1272ca */ /* 0x000fe200000e0000 */
[----:B------:R-:W-:Y:S01]  /*13df0*/  UIADD3.X UR23, URZ, UR31, URZ, UP1, !UPT ;  /* 0x0000001f3f177290 */ /* 0x000fe20008ffe43f */
[C---:B------:R-:W-:Y:S01]  /*13e00*/  ISETP.NE.AND P4, PT, R3.reuse, 0x9, PT ;  /* 0x000000090300780c */ /* 0x040fe20003f85270 */
[----:B------:R-:W-:Y:S01]  /*13e10*/  UIADD3.X UR31, URZ, UR31, URZ, UP2, !UPT ;  /* 0x0000001f3f1f7290 */ /* 0x000fe200097fe43f */
[----:B------:R-:W-:Y:S01]  /*13e20*/  UMOV UR14, 0x0 ;  /* 0x00000000000e7882 */ /* 0x000fe20000000000 */
[----:B------:R-:W-:Y:S01]  /*13e30*/  UMOV UR15, 0x10000000 ;  /* 0x10000000000f7882 */ /* 0x000fe20000000000 */
[----:B------:R-:W-:Y:S01]  /*13e40*/  UMOV UR19, UR26 ;  /* 0x0000001a00137c82 */ /* 0x000fe20008000000 */
[----:B------:R-:W-:-:S04]  /*13e50*/  SEL R3, R3, RZ, P4 ;  /* 0x000000ff03037207 */ /* 0x000fc80002000000 */
[----:B------:R-:W-:Y:S01]  /*13e60*/  @P2 IMAD.U32 R19, RZ, RZ, UR7 ;  /* 0x00000007ff132e24 */ /* 0x000fe2000f8e00ff */
[----:B------:R-:W-:Y:S01]  /*13e70*/  R2UR UR7, R15 ;  /* 0x000000000f0772ca */ /* 0x000fe200000e0000 */
[----:B-1----:R-:W-:-:S03]  /*13e80*/  IMAD R8, R5, R8, R12 ;  /* 0x0000000805087224 */ /* 0x002fc600078e020c */
[----:B------:R-:W-:Y:S01]  /*13e90*/  @P2 R2UR UR7, R19 ;  /* 0x00000000130722ca */ /* 0x000fe200000e0000 */
[----:B------:R-:W-:Y:S01]  /*13ea0*/  IMAD R9, R6, R9, R13 ;  /* 0x0000000906097224 */ /* 0x000fe200078e020d */
[----:B------:R-:W-:-:S04]  /*13eb0*/  ISETP.NE.AND P2, PT, R7, UR4, PT ;  /* 0x0000000407007c0c */ /* 0x000fc8000bf45270 */
[----:B------:R-:W-:Y:S02]  /*13ec0*/  PRMT R8, R8, 0x40, R9 ;  /* 0x0000004008087816 */ /* 0x000fe40000000009 */
[----:B------:R-:W0:Y:S01]  /*13ed0*/  LDC R9, c[0x0][0x3c8] ;  /* 0x0000f200ff097b82 */ /* 0x000e220000000800 */
[----:B------:R-:W-:Y:S02]  /*13ee0*/  SEL R7, R7, RZ, P2 ;  /* 0x000000ff07077207 */ /* 0x000fe40001000000 */
[----:B------:R-:W-:Y:S01]  /*13ef0*/  R2UR UR34, R8 ;  /* 0x00000000082272ca */ /* 0x000fe200000e0000 */
[----:B------:R-:W-:Y:S01]  /*13f00*/  VIADD R8, R5, 0x1 ;  /* 0x0000000105087836 */ /* 0x000fe20000000000 */
[----:B------:R-:W-:Y:S02]  /*13f10*/  UIADD3 UR8, -UR7, URZ, URZ ;  /* 0x0000003f07087290 */ /* 0x000fe4000fffe13f */
[----:B------:R-:W-:Y:S01]  /*13f20*/  UIMAD.WIDE.U32 UR16, UR7, UR12, URZ ;  /* 0x0000000c071072a5 */ /* 0x000fe2000f8e003f */
[----:B------:R-:W-:Y:S01]  /*13f30*/  @P2 IMAD.MOV R8, RZ, RZ, R5 ;  /* 0x000000ffff082224 */ /* 0x000fe200078e0205 */
[----:B------:R-:W-:Y:S01]  /*13f40*/  UMOV UR29, UR7 ;  /* 0x00000007001d7c82 */ /* 0x000fe20008000000 */
[----:B------:R-:W-:Y:S01]  /*13f50*/  UMOV UR12, UR20 ;  /* 0x00000014000c7c82 */ /* 0x000fe20008000000 */
[----:B------:R-:W-:Y:S01]  /*13f60*/  IMAD R10, R10, UR8, R15 ;  /* 0x000000080a0a7c24 */ /* 0x000fe2000f8e020f */
[----:B------:R-:W-:Y:S01]  /*13f70*/  @UP0 USHF.R.U32.HI UR29, URZ, UR13, UR17 ;  /* 0x0000000d3f1d0299 */ /* 0x000fe20008011611 */
[----:B------:R-:W-:Y:S01]  /*13f80*/  R2UR UR13, R16 ;  /* 0x00000000100d72ca */ /* 0x000fe200000e0000 */
[----:B------:R-:W-:Y:S01]  /*13f90*/  ULDC.64 UR8, c[0x0][0x3b0] ;  /* 0x0000ec0000087ab9 */ /* 0x000fe20000000a00 */
[----:B------:R-:W-:Y:S01]  /*13fa0*/  UMOV UR17, UR25 ;  /* 0x0000001900117c82 */ /* 0x000fe20008000000 */
[----:B------:R-:W-:Y:S01]  /*13fb0*/  R2UR UR27, R10 ;  /* 0x000000000a1b72ca */ /* 0x000fe200000e0000 */
[----:B------:R-:W-:Y:S01]  /*13fc0*/  UIADD3 UR16, -UR29, URZ, URZ ;  /* 0x0000003f1d107290 */ /* 0x000fe2000fffe13f */
[----:B------:R-:W-:-:S03]  /*13fd0*/  SEL R5, RZ, 0x1, P4 ;  /* 0x00000001ff057807 */ /* 0x000fc60002000000 */
[----:B------:R-:W-:Y:S01]  /*13fe0*/  UIMAD UR28, UR28, UR16, UR7 ;  /* 0x000000101c1c72a4 */ /* 0x000fe2000f8e0207 */
[----:B------:R-:W-:Y:S01]  /*13ff0*/  LOP3.LUT R4, R4, R5, RZ, 0x3c, !PT ;  /* 0x0000000504047212 */ /* 0x000fe200078e3cff */
[----:B------:R-:W-:Y:S01]  /*14000*/  UPRMT UR7, UR34, 0x5410, URZ ;  /* 0x0000541022077896 */ /* 0x000fe2000800003f */
[----:B0-----:R-:W-:Y:S01]  /*14010*/  ISETP.NE.AND P3, PT, R8, R9, PT ;  /* 0x000000090800720c */ /* 0x001fe20003f65270 */
[----:B------:R-:W-:Y:S01]  /*14020*/  UIMAD UR28, UR28, UR9, UR11 ;  /* 0x000000091c1c72a4 */ /* 0x000fe2000f8e020b */
[----:B------:R-:W-:Y:S01]  /*14030*/  VIADD R9, R6, 0x1 ;  /* 0x0000000106097836 */ /* 0x000fe20000000000 */
[----:B------:R-:W-:Y:S01]  /*14040*/  UIADD3 UR16, UR13, 0x24000, URZ ;  /* 0x000240000d107890 */ /* 0x000fe2000fffe03f */
[----:B------:R-:W-:Y:S01]  /*14050*/  SEL R5, R8, RZ, P3 ;  /* 0x000000ff08057207 */ /* 0x000fe20001800000 */
[----:B------:R-:W-:Y:S01]  /*14060*/  UIMAD UR27, UR27, UR8, UR10 ;  /* 0x000000081b1b72a4 */ /* 0x000fe2000f8e020a */
[----:B------:R-:W-:Y:S01]  /*14070*/  R2UR UR10, R17 ;  /* 0x00000000110a72ca */ /* 0x000fe200000e0000 */
[----:B------:R-:W-:Y:S01]  /*14080*/  UIADD3 UR8, UR13, 0x25000, URZ ;  /* 0x000250000d087890 */ /* 0x000fe2000fffe03f */
[----:B------:R-:W-:-:S02]  /*14090*/  UMOV UR9, UR25 ;  /* 0x0000001900097c82 */ /* 0x000fc40008000000 */
[----:B------:R-:W-:Y:S01]  /*140a0*/  UMOV UR13, UR21 ;  /* 0x00000015000d7c82 */ /* 0x000fe20008000000 */
[----:B------:R-:W-:Y:S02]  /*140b0*/  UMOV UR11, UR26 ;  /* 0x0000001a000b7c82 */ /* 0x000fe40008000000 */
[----:B------:R-:W-:Y:S01]  /*140c0*/  @P3 IMAD.MOV R9, RZ, RZ, R6 ;  /* 0x000000ffff093224 */ /* 0x000fe200078e0206 */
[----:B------:R0:W-:Y:S04]  /*140d0*/  UTMALDG.4D.IM2COL [UR24], [UR22], UR7 ;  /* 0x00000018160073b4 */ /* 0x0001e80008058007 */
[----:B------:R-:W-:Y:S01]  /*140e0*/  MOV R6, R9 ;  /* 0x0000000900067202 */ /* 0x000fe20000000f00 */
[----:B------:R0:W-:Y:S01]  /*140f0*/  UTMALDG.4D [UR16], [UR30], desc[UR14] ;  /* 0x00000e101e0075b4 */ /* 0x0001e20008019000 */
[----:B------:R0:W-:Y:S02]  /*14100*/  UTMALDG.4D [UR8], [UR30], desc[UR14] ;  /* 0x00000e081e0075b4 */ /* 0x0001e40008019000 */
[----:B0-----:R-:W-:Y:S05]  /*14110*/  @P5 BRA `(.L_x_529) ;  /* 0xfffffff800845947 */ /* 0x001fea000383ffff */
.L_x_525:
[----:B------:R-:W-:Y:S01]  /*14120*/  UISETP.GE.U32.AND UP1, UPT, UR5, 0x9, UPT ;  /* 0x000000090500788c */ /* 0x000fe2000bf26070 */
[----:B------:R-:W-:-:S05]  /*14130*/  IMAD.MOV.U32 R0, RZ, RZ, 0x1 ;  /* 0x00000001ff007424 */ /* 0x000fca00078e00ff */
[----:B------:R-:W-:-:S05]  /*14140*/  PLOP3.LUT P0, PT, PT, PT, UP1, 0x80, 0x0 ;  /* 0x000000000000781c */ /* 0x000fca0003f0f018 */
[----:B------:R-:W-:-:S04]  /*14150*/  @UP1 UIMAD.WIDE.U32 UR8, UR5, 0x38e38e39, URZ ;  /* 0x38e38e39050818a5 */ /* 0x000fc8000f8e003f */
[----:B------:R-:W-:-:S04]  /*14160*/  @UP1 USHF.R.U32.HI UR7, URZ, 0x1, UR9 ;  /* 0x000000013f071899 */ /* 0x000fc80008011609 */
[----:B------:R-:W-:-:S04]  /*14170*/  @UP1 ULOP3.LUT UR7, UR7, 0x1, URZ, 0xc0, !UPT ;  /* 0x0000000107071892 */ /* 0x000fc8000f8ec03f */
[----:B------:R-:W-:-:S04]  /*14180*/  @UP1 UISETP.NE.U32.AND UP0, UPT, UR7, 0x1, UPT ;  /* 0x000000010700188c */ /* 0x000fc8000bf05070 */
[----:B------:R-:W-:-:S04]  /*14190*/  @UP1 UISETP.NE.U32.AND.EX UP0, UPT, URZ, URZ, UPT, UP0 ;  /* 0x0000003f3f00128c */ /* 0x000fc8000bf05100 */
[----:B------:R-:W-:-:S06]  /*141a0*/  @UP1 USEL UR7, URZ, 0x1, !UP0 ;  /* 0x000000013f071887 */ /* 0x000fcc000c000000 */
[----:B------:R-:W-:Y:S01]  /*141b0*/  @P0 IMAD.U32 R0, RZ, RZ, UR7 ;  /* 0x00000007ff000e24 */ /* 0x000fe2000f8e00ff */
[----:B------:R-:W-:Y:S05]  /*141c0*/  WARPSYNC.ALL ;  /* 0x0000000000007948 */ /* 0x000fea0003800000 */
[----:B------:R-:W-:-:S13]  /*141d0*/  ELECT P0, URZ, PT ;  /* 0x00000000003f782f */ /* 0x000fda0003800000 */
[----:B------:R-:W-:Y:S05]  /*141e0*/  @!P0 EXIT ;  /* 0x000000000000894d */ /* 0x000fea0003800000 */
[----:B------:R-:W-:-:S04]  /*141f0*/  ULOP3.LUT UR6, UR6, 0x2, URZ, 0xfc, !UPT ;  /* 0x0000000206067892 */ /* 0x000fc8000f8efc3f */
[----:B------:R-:W-:-:S06]  /*14200*/  UISETP.NE.AND UP0, UPT, UR6, 0x3, UPT ;  /* 0x000000030600788c */ /* 0x000fcc000bf05270 */
[----:B------:R-:W-:-:S13]  /*14210*/  PLOP3.LUT P0, PT, PT, PT, UP0, 0x80, 0x0 ;  /* 0x000000000000781c */ /* 0x000fda0003f0f008 */
[----:B------:R-:W-:Y:S05]  /*14220*/  @!P0 BRA `(.L_x_530) ;  /* 0x0000000000048947 */ /* 0x000fea0003800000 */
[----:B------:R-:W-:Y:S01]  /*14230*/  BPT.TRAP 0x1 ;  /* 0x000000040000795c */ /* 0x000fe20000300000 */
.L_x_530:
[----:B------:R-:W0:Y:S01]  /*14240*/  S2UR UR8, SR_CgaCtaId ;  /* 0x00000000000879c3 */ /* 0x000e220000008800 */
[----:B------:R-:W-:Y:S01]  /*14250*/  UIMAD.WIDE.U32 UR6, UR5, 0x38e38e39, URZ ;  /* 0x38e38e39050678a5 */ /* 0x000fe2000f8e003f */
[----:B------:R-:W-:Y:S01]  /*14260*/  SHF.L.U32 R2, R0, 0x1f, RZ ;  /* 0x0000001f00027819 */ /* 0x000fe200000006ff */
[----:B------:R-:W-:Y:S02]  /*14270*/  UMOV UR4, 0x400 ;  /* 0x0000040000047882 */ /* 0x000fe40000000000 */
[----:B------:R-:W-:-:S04]  /*14280*/  USHF.R.U32.HI UR6, URZ, 0x1, UR7 ;  /* 0x000000013f067899 */ /* 0x000fc80008011607 */
[----:B------:R-:W-:Y:S02]  /*14290*/  UIMAD UR5, UR6, -0x9, UR5 ;  /* 0xfffffff7060578a4 */ /* 0x000fe4000f8e0205 */
[----:B0-----:R-:W-:-:S04]  /*142a0*/  ULEA UR4, UR8, UR4, 0x18 ;  /* 0x0000000408047291 */ /* 0x001fc8000f8ec03f */
[----:B------:R-:W-:-:S04]  /*142b0*/  UIADD3 UR4, UR4, 0x36048, URZ ;  /* 0x0003604804047890 */ /* 0x000fc8000fffe03f */
[----:B------:R-:W-:-:S12]  /*142c0*/  ULEA UR6, UR5, UR4, 0x3 ;  /* 0x0000000405067291 */ /* 0x000fd8000f8e183f */
.L_x_531:
[----:B0-----:R-:W-:-:S04]  /*142d0*/  IMAD.U32 R3, RZ, RZ, UR6 ;  /* 0x00000006ff037e24 */ /* 0x001fc8000f8e00ff */
[----:B------:R0:W1:Y:S03]  /*142e0*/  SYNCS.PHASECHK.TRANS64.TRYWAIT P0, [R3+URZ], R2 ;  /* 0x00000002030075a7 */ /* 0x000066000800017f */
[----:B-1----:R-:W-:Y:S05]  /*142f0*/  @!P0 NANOSLEEP.SYNCS 0x989680 ;  /* 0x009896800000895d */ /* 0x002fea0003900000 */
[----:B------:R-:W1:Y:S02]  /*14300*/  @!P0 SYNCS.PHASECHK.TRANS64 P0, [R3+URZ], R2 ;  /* 0x00000002030085a7 */ /* 0x000e64000800007f */
[----:B-1----:R-:W-:Y:S05]  /*14310*/  @!P0 BRA `(.L_x_531) ;  /* 0xfffffffc00ec8947 */ /* 0x002fea000383ffff */
[----:B------:R-:W-:-:S04]  /*14320*/  UIADD3 UR5, UR5, 0x1, URZ ;  /* 0x0000000105057890 */ /* 0x000fc8000fffe03f */
[----:B------:R-:W-:-:S04]  /*14330*/  UISETP.NE.AND UP0, UPT, UR5, 0x9, UPT ;  /* 0x000000090500788c */ /* 0x000fc8000bf05270 */
[----:B------:R-:W-:Y:S02]  /*14340*/  USEL UR6, URZ, 0x1, UP0 ;  /* 0x000000013f067887 */ /* 0x000fe40008000000 */
[----:B------:R-:W-:-:S04]  /*14350*/  USEL UR5, UR5, URZ, UP0 ;  /* 0x0000003f05057287 */ /* 0x000fc80008000000 */
[----:B0-----:R-:W-:Y:S01]  /*14360*/  LOP3.LUT R2, R0, UR6, RZ, 0x3c, !PT ;  /* 0x0000000600027c12 */ /* 0x001fe2000f8e3cff */
[----:B------:R-:W-:-:S03]  /*14370*/  ULEA UR7, UR5, UR4, 0x3 ;  /* 0x0000000405077291 */ /* 0x000fc6000f8e183f */
[----:B------:R-:W-:-:S09]  /*14380*/  SHF.L.U32 R0, R2, 0x1f, RZ ;  /* 0x0000001f02007819 */ /* 0x000fd200000006ff */
.L_x_532:
        /* <DEDUP_REMOVED lines=9> */
[----:B------:R-:W-:Y:S01]  /*14420*/  LOP3.LUT R2, R2, UR6, RZ, 0x3c, !PT ;  /* 0x0000000602027c12 */ /* 0x000fe2000f8e3cff */
[----:B------:R-:W-:-:S03]  /*14430*/  ULEA UR7, UR5, UR4, 0x3 ;  /* 0x0000000405077291 */ /* 0x000fc6000f8e183f */
[----:B0-----:R-:W-:-:S09]  /*14440*/  SHF.L.U32 R0, R2, 0x1f, RZ ;  /* 0x0000001f02007819 */ /* 0x001fd200000006ff */
.L_x_533:
        /* <DEDUP_REMOVED lines=12> */
.L_x_534:
        /* <DEDUP_REMOVED lines=12> */
.L_x_535:
        /* <DEDUP_REMOVED lines=12> */
.L_x_536:
        /* <DEDUP_REMOVED lines=12> */
.L_x_537:
        /* <DEDUP_REMOVED lines=12> */
.L_x_538:
        /* <DEDUP_REMOVED lines=12> */
.L_x_539:
[----:B0-----:R-:W-:-:S04]  /*148d0*/  IMAD.U32 R3, RZ, RZ, UR5 ;  /* 0x00000005ff037e24 */ /* 0x001fc8000f8e00ff */
[----:B------:R0:W1:Y:S03]  /*148e0*/  SYNCS.PHASECHK.TRANS64.TRYWAIT P0, [R3+URZ], R0 ;  /* 0x00000000030075a7 */ /* 0x000066000800017f */
[----:B-1----:R-:W-:Y:S05]  /*148f0*/  @!P0 NANOSLEEP.SYNCS 0x989680 ;  /* 0x009896800000895d */ /* 0x002fea0003900000 */
[----:B------:R-:W1:Y:S02]  /*14900*/  @!P0 SYNCS.PHASECHK.TRANS64 P0, [R3+URZ], R0 ;  /* 0x00000000030085a7 */ /* 0x000e64000800007f */
[----:B-1----:R-:W-:Y:S05]  /*14910*/  @P0 EXIT ;  /* 0x000000000000094d */ /* 0x002fea0003800000 */
[----:B------:R-:W-:Y:S05]  /*14920*/  BRA `(.L_x_539) ;  /* 0xfffffffc00e87947 */ /* 0x000fea000383ffff */
.L_x_540:
[----:B------:R-:W-:-:S00]  /*14930*/  BRA `(.L_x_540) ;  /* 0xfffffffc00fc7947 */ /* 0x000fc0000383ffff */
[----:B------:R-:W-:-:S00]  /*14940*/  NOP ;  /* 0x0000000000007918 */ /* 0x000fc00000000000 */
        /* <DEDUP_REMOVED lines=11> */
.L_x_541:


//--------------------- .nv.shared._ZN7cutlass13device_kernelINS_4conv6kernel13ConvUniversalINS1_16ConvProblemShapeILNS1_8OperatorE1ELi2EEENS1_10collective14CollectiveConvINS1_46MainloopSm90TmaGmmaWarpSpecializedImplicitGemmILS5_1ELi9ELi2EN4cute5tupleIJNSA_1CILi1EEESD_SD_EEENS1_36KernelImplicitTmaWarpSpecializedSm90ELi1EEENSB_IJNSC_ILi256EEENSC_ILi128EEENSB_IJNSC_ILi32EEEEEEEEENS_10bfloat16_tESM_NSA_8TiledMMAINSA_8MMA_AtomIJNSA_4SM904GMMA28MMA_64x128x16_F32BF16BF16_SSILNSQ_5MajorE0ELSS_1ELNSQ_7ScaleInE1ELST_1EEEEEENSA_6LayoutISE_NSB_IJNSC_ILi0EEESX_SX_EEEEENSB_IJNSA_10UnderscoreES10_S10_EEEEENS7_6detail26Sm90ImplicitGemmTileTraitsINSA_20SM90_TMA_LOAD_IM2COLENSA_14ComposedLayoutINSA_7SwizzleILi2ELi4ELi3EEENSA_18smem_ptr_flag_bitsILi16EEENSW_INSB_IJNSB_IJNSC_ILi8EEESJ_EEENSB_IJSJ_SD_EEENSB_IJSD_NSC_ILi9EEEEEEEEENSB_IJNSB_IJSJ_SH_EEENSB_IJSD_SX_EEENSB_IJSX_NSC_ILi8192EEEEEEEEEEEEEvEENS14_INSA_13SM90_TMA_LOADENS16_INS17_ILi3ELi4ELi3EEES1A_NSW_INSB_IJNSB_IJNSC_ILi64EEENSC_ILi2EEEEEENSB_IJS1B_NSC_ILi4EEEEEES1F_EEENSB_IJNSB_IJSD_NSC_ILi2048EEEEEENSB_IJS1R_NSC_ILi512EEEEEENSB_IJSX_NSC_ILi4096EEEEEEEEEEEEEvEEEENS_8epilogue10collective6detail29Sm90TmaWarpSpecializedAdapterINS29_15DefaultEpilogueISM_NSB_IJNSB_IJlllEEESD_SX_EEES2E_NS28_6thread17LinearCombinationISM_Li1EffLNS2F_9ScaleType4KindE0ELNS_15FloatRoundStyleE2ESM_EENS_4gemm15EpilogueDefaultEEEEEvvEEEEvNT_6ParamsE --------------------------
	.section	.nv.shared._ZN7cutlass13device_kernelINS_4conv6kernel13ConvUniversalINS1_16ConvProblemShapeILNS1_8OperatorE1ELi2EEENS1_10collective14CollectiveConvINS1_46MainloopSm90TmaGmmaWarpSpecializedImplicitGemmILS5_1ELi9ELi2EN4cute5tupleIJNSA_1CILi1EEESD_SD_EEENS1_36KernelImplicitTmaWarpSpecializedSm90ELi1EEENSB_IJNSC_ILi256EEENSC_ILi128EEENSB_IJNSC_ILi32EEEEEEEEENS_10bfloat16_tESM_NSA_8TiledMMAINSA_8MMA_AtomIJNSA_4SM904GMMA28MMA_64x128x16_F32BF16BF16_SSILNSQ_5MajorE0ELSS_1ELNSQ_7ScaleInE1ELST_1EEEEEENSA_6LayoutISE_NSB_IJNSC_ILi0EEESX_SX_EEEEENSB_IJNSA_10UnderscoreES10_S10_EEEEENS7_6detail26Sm90ImplicitGemmTileTraitsINSA_20SM90_TMA_LOAD_IM2COLENSA_14ComposedLayoutINSA_7SwizzleILi2ELi4ELi3EEENSA_18smem_ptr_flag_bitsILi16EEENSW_INSB_IJNSB_IJNSC_ILi8EEESJ_EEENSB_IJSJ_SD_EEENSB_IJSD_NSC_ILi9EEEEEEEEENSB_IJNSB_IJSJ_SH_EEENSB_IJSD_SX_EEENSB_IJSX_NSC_ILi8192EEEEEEEEEEEEEvEENS14_INSA_13SM90_TMA_LOADENS16_INS17_ILi3ELi4ELi3EEES1A_NSW_INSB_IJNSB_IJNSC_ILi64EEENSC_ILi2EEEEEENSB_IJS1B_NSC_ILi4EEEEEES1F_EEENSB_IJNSB_IJSD_NSC_ILi2048EEEEEENSB_IJS1R_NSC_ILi512EEEEEENSB_IJSX_NSC_ILi4096EEEEEEEEEEEEEvEEEENS_8epilogue10collective6detail29Sm90TmaWarpSpecializedAdapterINS29_15DefaultEpilogueISM_NSB_IJNSB_IJlllEEESD_SX_EEES2E_NS28_6thread17LinearCombinationISM_Li1EffLNS2F_9ScaleType4KindE0ELNS_15FloatRoundStyleE2ESM_EENS_4gemm15EpilogueDefaultEEEEEvvEEEEvNT_6ParamsE,"aw",@nobits
	.sectionflags	@""
	.align	16
	.zero		1024


//--------------------- .nv.shared.reserved.0     --------------------------
	.section	.nv.shared.reserved.0,"aw",@nobits
	.weak		__nv_reservedSMEM_offset_0_alias
	.size		__nv_reservedSMEM_offset_0_alias, 0, 0
	.other		__nv_reservedSMEM_offset_0_alias,@"STO_CUDA_RESERVED_SHARED STV_DEFAULT"
__nv_reservedSMEM_offset_0_alias:
	.zero		0


//--------------------- .nv.global                --------------------------
	.section	.nv.global,"aw",@nobits
.nv.global:
	.type		_ZN39_INTERNAL_7aeff71f_4_k_cu_ec609688_34384cute1_E,@object
	.size		_ZN39_INTERNAL_7aeff71f_4_k_cu_ec609688_34384cute1_E,(_ZN39_INTERNAL_7aeff71f_4_k_cu_ec609688_34384cuda3std3__45__cpo6cbeginE - _ZN39_INTERNAL_7aeff71f_4_k_cu_ec609688_34384cute1_E)
_ZN39_INTERNAL_7aeff71f_4_k_cu_ec609688_34384cute1_E:
	.zero		1
	.type		_ZN39_INTERNAL_7aeff71f_4_k_cu_ec609688_34384cuda3std3__45__cpo6cbeginE,@object
	.size		_ZN39_INTERNAL_7aeff71f_4_k_cu_ec609688_34384cuda3std3__45__cpo6cbeginE,(_ZN39_INTERNAL_7aeff71f_4_k_cu_ec609688_34384cuda3std3__48in_placeE - _ZN39_INTERNAL_7aeff71f_4_k_cu_ec609688_34384cuda3std3__45__cpo6cbeginE)
_ZN39_INTERNAL_7aeff71f_4_k_cu_ec609688_34384cuda3std3__45__cpo6cbeginE:
	.zero		1
	.type		_ZN39_INTERNAL_7aeff71f_4_k_cu_ec609688_34384cuda3std3__48in_placeE,@object
	.size		_ZN39_INTERNAL_7aeff71f_4_k_cu_ec609688_34384cuda3std3__48in_placeE,(_ZN39_INTERNAL_7aeff71f_4_k_cu_ec609688_34384cuda3std6ranges3__45__cpo9iter_moveE - _ZN39_INTERNAL_7aeff71f_4_k_cu_ec609688_34384cuda3std3__48in_placeE)
_ZN39_INTERNAL_7aeff71f_4_k_cu_ec609688_34384cuda3std3__48in_placeE:
	.zero		1
	.type		_ZN39_INTERNAL_7aeff71f_4_k_cu_ec609688_34384cuda3std6ranges3__45__cpo9iter_moveE,@object
	.size		_ZN39_INTERNAL_7aeff71f_4_k_cu_ec609688_34384cuda3std6ranges3__45__cpo9iter_moveE,(_ZN39_INTERNAL_7aeff71f_4_k_cu_ec609688_34384cuda3std3__45__cpo5beginE - _ZN39_INTERNAL_7aeff71f_4_k_cu_ec609688_34384cuda3std6ranges3__45__cpo9iter_moveE)
_ZN39_INTERNAL_7aeff71f_4_k_cu_ec609688_34384cuda3std6ranges3__45__cpo9iter_moveE:
	.zero		1
	.type		_ZN39_INTERNAL_7aeff71f_4_k_cu_ec609688_34384cuda3std3__45__cpo5beginE,@object
	.size		_ZN39_INTERNAL_7aeff71f_4_k_cu_ec609688_34384cuda3std3__45__cpo5beginE,(_ZN39_INTERNAL_7aeff71f_4_k_cu_ec609688_34384cuda3std3__441_GLOBAL__N__7aeff71f_4_k_cu_ec609688_34386ignoreE - _ZN39_INTERNAL_7aeff71f_4_k_cu_ec609688_34384cuda3std3__45__cpo5beginE)
_ZN39_INTERNAL_7aeff71f_4_k_cu_ec609688_34384cuda3std3__45__cpo5beginE:
	.zero		1
	.type		_ZN39_INTERNAL_7aeff71f_4_k_cu_ec609688_34384cuda3std3__441_GLOBAL__N__7aeff71f_4_k_cu_ec609688_34386ignoreE,@object
	.size		_ZN39_INTERNAL_7aeff71f_4_k_cu_ec609688_34384cuda3std3__441_GLOBAL__N__7aeff71f_4_k_cu_ec609688_34386ignoreE,(_ZN39_INTERNAL_7aeff71f_4_k_cu_ec609688_34384cute7productE - _ZN39_INTERNAL_7aeff71f_4_k_cu_ec609688_34384cuda3std3__441_GLOBAL__N__7aeff71f_4_k_cu_ec609688_34386ignoreE)
_ZN39_INTERNAL_7aeff71f_4_k_cu_ec609688_34384cuda3std3__441_GLOBAL__N__7aeff71f_4_k_cu_ec609688_34386ignoreE:
	.zero		1
	.type		_ZN39_INTERNAL_7aeff71f_4_k_cu_ec609688_34384cute7productE,@object
	.size		_ZN39_INTERNAL_7aeff71f_4_k_cu_ec609688_34384cute7productE,(_ZN39_INTERNAL_7aeff71f_4_k_cu_ec609688_34384cuda3std3__45__cpo3endE - _ZN39_INTERNAL_7aeff71f_4_k_cu_ec609688_34384cute7productE)
_ZN39_INTERNAL_7aeff71f_4_k_cu_ec609688_34384cute7productE:
	.zero		1
	.type		_ZN39_INTERNAL_7aeff71f_4_k_cu_ec609688_34384cuda3std3__45__cpo3endE,@object
	.size		_ZN39_INTERNAL_7aeff71f_4_k_cu_ec609688_34384cuda3std3__45__cpo3endE,(_ZN39_INTERNAL_7aeff71f_4_k_cu_ec609688_34384cuda3std3__419piecewise_constructE - _ZN39_INTERNAL_7aeff71f_4_k_cu_ec609688_34384cuda3std3__45__cpo3endE)
_ZN39_INTERNAL_7aeff71f_4_k_cu_ec609688_34384cuda3std3__45__cpo3endE:
	.zero		1
	.type		_ZN39_INTERNAL_7aeff71f_4_k_cu_ec609688_34384cuda3std3__419piecewise_constructE,@object
	.size		_ZN39_INTERNAL_7aeff71f_4_k_cu_ec609688_34384cuda3std3__419piecewise_constructE,(_ZN39_INTERNAL_7aeff71f_4_k_cu_ec609688_34384cuda3std3__45__cpo4cendE - _ZN39_INTERNAL_7aeff71f_4_k_cu_ec609688_34384cuda3std3__419piecewise_constructE)
_ZN39_INTERNAL_7aeff71f_4_k_cu_ec609688_34384cuda3std3__419piecewise_constructE:
	.zero		1
	.type		_ZN39_INTERNAL_7aeff71f_4_k_cu_ec609688_34384cuda3std3__45__cpo4cendE,@object
	.size		_ZN39_INTERNAL_7aeff71f_4_k_cu_ec609688_34384cuda3std3__45__cpo4cendE,(_ZN39_INTERNAL_7aeff71f_4_k_cu_ec609688_34384cuda3std6ranges3__45__cpo4swapE - _ZN39_INTERNAL_7aeff71f_4_k_cu_ec609688_34384cuda3std3__45__cpo4cendE)
_ZN39_INTERNAL_7aeff71f_4_k_cu_ec609688_34384cuda3std3__45__cpo4cendE:
	.zero		1
	.type		_ZN39_INTERNAL_7aeff71f_4_k_cu_ec609688_34384cuda3std6ranges3__45__cpo4swapE,@object
	.size		_ZN39_INTERNAL_7aeff71f_4_k_cu_ec609688_34384cuda3std6ranges3__45__cpo4swapE,(.L_7 - _ZN39_INTERNAL_7aeff71f_4_k_cu_ec609688_34384cuda3std6ranges3__45__cpo4swapE)
_ZN39_INTERNAL_7aeff71f_4_k_cu_ec609688_34384cuda3std6ranges3__45__cpo4swapE:
	.zero		1
.L_7:


//--------------------- .nv.constant0._ZN7cutlass13device_kernelINS_4conv6kernel13ConvUniversalINS1_16ConvProblemShapeILNS1_8OperatorE1ELi2EEENS1_10collective14CollectiveConvINS1_46MainloopSm90TmaGmmaWarpSpecializedImplicitGemmILS5_1ELi9ELi2EN4cute5tupleIJNSA_1CILi1EEESD_SD_EEENS1_36KernelImplicitTmaWarpSpecializedSm90ELi1EEENSB_IJNSC_ILi256EEENSC_ILi128EEENSB_IJNSC_ILi32EEEEEEEEENS_10bfloat16_tESM_NSA_8TiledMMAINSA_8MMA_AtomIJNSA_4SM904GMMA28MMA_64x128x16_F32BF16BF16_SSILNSQ_5MajorE0ELSS_1ELNSQ_7ScaleInE1ELST_1EEEEEENSA_6LayoutISE_NSB_IJNSC_ILi0EEESX_SX_EEEEENSB_IJNSA_10UnderscoreES10_S10_EEEEENS7_6detail26Sm90ImplicitGemmTileTraitsINSA_20SM90_TMA_LOAD_IM2COLENSA_14ComposedLayoutINSA_7SwizzleILi2ELi4ELi3EEENSA_18smem_ptr_flag_bitsILi16EEENSW_INSB_IJNSB_IJNSC_ILi8EEESJ_EEENSB_IJSJ_SD_EEENSB_IJSD_NSC_ILi9EEEEEEEEENSB_IJNSB_IJSJ_SH_EEENSB_IJSD_SX_EEENSB_IJSX_NSC_ILi8192EEEEEEEEEEEEEvEENS14_INSA_13SM90_TMA_LOADENS16_INS17_ILi3ELi4ELi3EEES1A_NSW_INSB_IJNSB_IJNSC_ILi64EEENSC_ILi2EEEEEENSB_IJS1B_NSC_ILi4EEEEEES1F_EEENSB_IJNSB_IJSD_NSC_ILi2048EEEEEENSB_IJS1R_NSC_ILi512EEEEEENSB_IJSX_NSC_ILi4096EEEEEEEEEEEEEvEEEENS_8epilogue10collective6detail29Sm90TmaWarpSpecializedAdapterINS29_15DefaultEpilogueISM_NSB_IJNSB_IJlllEEESD_SX_EEES2E_NS28_6thread17LinearCombinationISM_Li1EffLNS2F_9ScaleType4KindE0ELNS_15FloatRoundStyleE2ESM_EENS_4gemm15EpilogueDefaultEEEEEvvEEEEvNT_6ParamsE --------------------------
	.section	.nv.constant0._ZN7cutlass13device_kernelINS_4conv6kernel13ConvUniversalINS1_16ConvProblemShapeILNS1_8OperatorE1ELi2EEENS1_10collective14CollectiveConvINS1_46MainloopSm90TmaGmmaWarpSpecializedImplicitGemmILS5_1ELi9ELi2EN4cute5tupleIJNSA_1CILi1EEESD_SD_EEENS1_36KernelImplicitTmaWarpSpecializedSm90ELi1EEENSB_IJNSC_ILi256EEENSC_ILi128EEENSB_IJNSC_ILi32EEEEEEEEENS_10bfloat16_tESM_NSA_8TiledMMAINSA_8MMA_AtomIJNSA_4SM904GMMA28MMA_64x128x16_F32BF16BF16_SSILNSQ_5MajorE0ELSS_1ELNSQ_7ScaleInE1ELST_1EEEEEENSA_6LayoutISE_NSB_IJNSC_ILi0EEESX_SX_EEEEENSB_IJNSA_10UnderscoreES10_S10_EEEEENS7_6detail26Sm90ImplicitGemmTileTraitsINSA_20SM90_TMA_LOAD_IM2COLENSA_14ComposedLayoutINSA_7SwizzleILi2ELi4ELi3EEENSA_18smem_ptr_flag_bitsILi16EEENSW_INSB_IJNSB_IJNSC_ILi8EEESJ_EEENSB_IJSJ_SD_EEENSB_IJSD_NSC_ILi9EEEEEEEEENSB_IJNSB_IJSJ_SH_EEENSB_IJSD_SX_EEENSB_IJSX_NSC_ILi8192EEEEEEEEEEEEEvEENS14_INSA_13SM90_TMA_LOADENS16_INS17_ILi3ELi4ELi3EEES1A_NSW_INSB_IJNSB_IJNSC_ILi64EEENSC_ILi2EEEEEENSB_IJS1B_NSC_ILi4EEEEEES1F_EEENSB_IJNSB_IJSD_NSC_ILi2048EEEEEENSB_IJS1R_NSC_ILi512EEEEEENSB_IJSX_NSC_ILi4096EEEEEEEEEEEEEvEEEENS_8epilogue10collective6detail29Sm90TmaWarpSpecializedAdapterINS29_15DefaultEpilogueISM_NSB_IJNSB_IJlllEEESD_SX_EEES2E_NS28_6thread17LinearCombinationISM_Li1EffLNS2F_9ScaleType4KindE0ELNS_15FloatRoundStyleE2ESM_EENS_4gemm15EpilogueDefaultEEEEEvvEEEEvNT_6ParamsE,"a",@progbits
	.sectionflags	@""
	.align	4
.nv.constant0._ZN7cutlass13device_kernelINS_4conv6kernel13ConvUniversalINS1_16ConvProblemShapeILNS1_8OperatorE1ELi2EEENS1_10collective14CollectiveConvINS1_46MainloopSm90TmaGmmaWarpSpecializedImplicitGemmILS5_1ELi9ELi2EN4cute5tupleIJNSA_1CILi1EEESD_SD_EEENS1_36KernelImplicitTmaWarpSpecializedSm90ELi1EEENSB_IJNSC_ILi256EEENSC_ILi128EEENSB_IJNSC_ILi32EEEEEEEEENS_10bfloat16_tESM_NSA_8TiledMMAINSA_8MMA_AtomIJNSA_4SM904GMMA28MMA_64x128x16_F32BF16BF16_SSILNSQ_5MajorE0ELSS_1ELNSQ_7ScaleInE1ELST_1EEEEEENSA_6LayoutISE_NSB_IJNSC_ILi0EEESX_SX_EEEEENSB_IJNSA_10UnderscoreES10_S10_EEEEENS7_6detail26Sm90ImplicitGemmTileTraitsINSA_20SM90_TMA_LOAD_IM2COLENSA_14ComposedLayoutINSA_7SwizzleILi2ELi4ELi3EEENSA_18smem_ptr_flag_bitsILi16EEENSW_INSB_IJNSB_IJNSC_ILi8EEESJ_EEENSB_IJSJ_SD_EEENSB_IJSD_NSC_ILi9EEEEEEEEENSB_IJNSB_IJSJ_SH_EEENSB_IJSD_SX_EEENSB_IJSX_NSC_ILi8192EEEEEEEEEEEEEvEENS14_INSA_13SM90_TMA_LOADENS16_INS17_ILi3ELi4ELi3EEES1A_NSW_INSB_IJNSB_IJNSC_ILi64EEENSC_ILi2EEEEEENSB_IJS1B_NSC_ILi4EEEEEES1F_EEENSB_IJNSB_IJSD_NSC_ILi2048EEEEEENSB_IJS1R_NSC_ILi512EEEEEENSB_IJSX_NSC_ILi4096EEEEEEEEEEEEEvEEEENS_8epilogue10collective6detail29Sm90TmaWarpSpecializedAdapterINS29_15DefaultEpilogueISM_NSB_IJNSB_IJlllEEESD_SX_EEES2E_NS28_6thread17LinearCombinationISM_Li1EffLNS2F_9ScaleType4KindE0ELNS_15FloatRoundStyleE2ESM_EENS_4gemm15EpilogueDefaultEEEEEvvEEEEvNT_6ParamsE:
	.zero		1536


//--------------------- SYMBOLS --------------------------

	.type		.nv.reservedSmem.offset0,@object
	.size		.nv.reservedSmem.offset0,0x4
